	.target	sm_90a

	.elftype	@"ET_EXEC"


//--------------------- .note.nv.tkinfo           --------------------------
	.section	.note.nv.tkinfo,"",@"SHT_NOTE"
	.sectionflags	@"SHF_NOTE_NV_TKINFO"
	.tkinfo
        /*0018*/ 	.word	0x00000002
        /*0030*/ 	.string	""
        /*0030*/ 	.string	"ptxas"
        /*0030*/ 	.string	"Cuda compilation tools, release 13.0, V13.0.88"
        /*0030*/ 	.string	"Build cuda_13.0.r13.0/compiler.36424714_0"
        /*0030*/ 	.string	"-arch sm_90a -m 64 "



//--------------------- .note.nv.cuinfo           --------------------------
	.section	.note.nv.cuinfo,"",@"SHT_NOTE"
	.sectionflags	@"SHF_NOTE_NV_CUINFO"
        /*0018*/ 	.short	0x0002
        /*001a*/ 	.short	0x005a
        /*001c*/ 	.short	0x0082
	.zero		2


//--------------------- .nv.info                  --------------------------
	.section	.nv.info,"",@"SHT_CUDA_INFO"
	.align	4


	//----- nvinfo : EIATTR_REGCOUNT
	.align		4
        /*0000*/ 	.byte	0x04, 0x2f
        /*0002*/ 	.short	(.L_15 - .L_14)
	.align		4
.L_14:
        /*0004*/ 	.word	index@(_ZN7cutlass13device_kernelINS_4gemm6kernel13GemmUniversalIN4cute5tupleIJiiiiEEENS1_10collective13CollectiveMmaINS1_34MainloopSm90TmaGmmaWarpSpecializedILi18ENS5_IJNS4_1CILi1EEESB_SB_EEENS1_35KernelTmaWarpSpecializedCooperativeEEENS5_IJNSA_ILi128EEENSA_ILi64EEESG_EEEaNS5_IJlSB_lEEEaSI_NS4_8TiledMMAINS4_8MMA_AtomIJNS4_4SM904GMMA26MMA_64x64x32_S32S8S8_SS_TNEEEENS4_6LayoutINS5_IJNSA_ILi2EEESB_SB_EEENS5_IJSB_NSA_ILi0EEESS_EEEEENS5_IJNS4_10UnderscoreESV_SV_EEEEENS4_13SM90_TMA_LOADENS4_14ComposedLayoutINS4_7SwizzleILi2ELi4ELi3EEENS4_18smem_ptr_flag_bitsILi8EEENSP_INS5_IJNSA_ILi8EEESG_EEENS5_IJSG_SB_EEEEEEEvNS4_8identityESY_S18_vS19_EENS_8epilogue10collective6detail29Sm90TmaWarpSpecializedAdapterINS1C_15DefaultEpilogueIaSI_SI_NS1B_6thread17LinearCombinationIaLi1EiiLNS1G_9ScaleType4KindE0ELNS_15FloatRoundStyleE2EaEENS1_15EpilogueDefaultEEEEEvvEEEEvNT_6ParamsE)
        /*0008*/ 	.word	0x000000a8


	//----- nvinfo : EIATTR_FRAME_SIZE
	.align		4
.L_15:
        /*000c*/ 	.byte	0x04, 0x11
        /*000e*/ 	.short	(.L_17 - .L_16)
	.align		4
.L_16:
        /*0010*/ 	.word	index@(_ZN7cutlass13device_kernelINS_4gemm6kernel13GemmUniversalIN4cute5tupleIJiiiiEEENS1_10collective13CollectiveMmaINS1_34MainloopSm90TmaGmmaWarpSpecializedILi18ENS5_IJNS4_1CILi1EEESB_SB_EEENS1_35KernelTmaWarpSpecializedCooperativeEEENS5_IJNSA_ILi128EEENSA_ILi64EEESG_EEEaNS5_IJlSB_lEEEaSI_NS4_8TiledMMAINS4_8MMA_AtomIJNS4_4SM904GMMA26MMA_64x64x32_S32S8S8_SS_TNEEEENS4_6LayoutINS5_IJNSA_ILi2EEESB_SB_EEENS5_IJSB_NSA_ILi0EEESS_EEEEENS5_IJNS4_10UnderscoreESV_SV_EEEEENS4_13SM90_TMA_LOADENS4_14ComposedLayoutINS4_7SwizzleILi2ELi4ELi3EEENS4_18smem_ptr_flag_bitsILi8EEENSP_INS5_IJNSA_ILi8EEESG_EEENS5_IJSG_SB_EEEEEEEvNS4_8identityESY_S18_vS19_EENS_8epilogue10collective6detail29Sm90TmaWarpSpecializedAdapterINS1C_15DefaultEpilogueIaSI_SI_NS1B_6thread17LinearCombinationIaLi1EiiLNS1G_9ScaleType4KindE0ELNS_15FloatRoundStyleE2EaEENS1_15EpilogueDefaultEEEEEvvEEEEvNT_6ParamsE)
        /*0014*/ 	.word	0x00000000


	//----- nvinfo : EIATTR_MIN_STACK_SIZE
	.align		4
.L_17:
        /*0018*/ 	.byte	0x04, 0x12
        /*001a*/ 	.short	(.L_19 - .L_18)
	.align		4
.L_18:
        /*001c*/ 	.word	index@(_ZN7cutlass13device_kernelINS_4gemm6kernel13GemmUniversalIN4cute5tupleIJiiiiEEENS1_10collective13CollectiveMmaINS1_34MainloopSm90TmaGmmaWarpSpecializedILi18ENS5_IJNS4_1CILi1EEESB_SB_EEENS1_35KernelTmaWarpSpecializedCooperativeEEENS5_IJNSA_ILi128EEENSA_ILi64EEESG_EEEaNS5_IJlSB_lEEEaSI_NS4_8TiledMMAINS4_8MMA_AtomIJNS4_4SM904GMMA26MMA_64x64x32_S32S8S8_SS_TNEEEENS4_6LayoutINS5_IJNSA_ILi2EEESB_SB_EEENS5_IJSB_NSA_ILi0EEESS_EEEEENS5_IJNS4_10UnderscoreESV_SV_EEEEENS4_13SM90_TMA_LOADENS4_14ComposedLayoutINS4_7SwizzleILi2ELi4ELi3EEENS4_18smem_ptr_flag_bitsILi8EEENSP_INS5_IJNSA_ILi8EEESG_EEENS5_IJSG_SB_EEEEEEEvNS4_8identityESY_S18_vS19_EENS_8epilogue10collective6detail29Sm90TmaWarpSpecializedAdapterINS1C_15DefaultEpilogueIaSI_SI_NS1B_6thread17LinearCombinationIaLi1EiiLNS1G_9ScaleType4KindE0ELNS_15FloatRoundStyleE2EaEENS1_15EpilogueDefaultEEEEEvvEEEEvNT_6ParamsE)
        /*0020*/ 	.word	0x00000000
.L_19:


//--------------------- .nv.compat                --------------------------
	.section	.nv.compat,"",@"SHT_CUDA_COMPAT_INFO"
	.align	4
        /*0000*/ 	.byte	0x02, 0x09, 0x01, 0x00, 0x02, 0x02, 0x04, 0x00, 0x02, 0x05, 0x05, 0x00, 0x03, 0x07, 0x01, 0x01
        /*0010*/ 	.byte	0x02, 0x03, 0x01, 0x00, 0x02, 0x06, 0x01, 0x00, 0x04, 0x0b, 0x08, 0x00, 0x00, 0x00, 0x00, 0x00
        /*0020*/ 	.byte	0x00, 0x00, 0x00, 0x00


//--------------------- .nv.info._ZN7cutlass13device_kernelINS_4gemm6kernel13GemmUniversalIN4cute5tupleIJiiiiEEENS1_10collective13CollectiveMmaINS1_34MainloopSm90TmaGmmaWarpSpecializedILi18ENS5_IJNS4_1CILi1EEESB_SB_EEENS1_35KernelTmaWarpSpecializedCooperativeEEENS5_IJNSA_ILi128EEENSA_ILi64EEESG_EEEaNS5_IJlSB_lEEEaSI_NS4_8TiledMMAINS4_8MMA_AtomIJNS4_4SM904GMMA26MMA_64x64x32_S32S8S8_SS_TNEEEENS4_6LayoutINS5_IJNSA_ILi2EEESB_SB_EEENS5_IJSB_NSA_ILi0EEESS_EEEEENS5_IJNS4_10UnderscoreESV_SV_EEEEENS4_13SM90_TMA_LOADENS4_14ComposedLayoutINS4_7SwizzleILi2ELi4ELi3EEENS4_18smem_ptr_flag_bitsILi8EEENSP_INS5_IJNSA_ILi8EEESG_EEENS5_IJSG_SB_EEEEEEEvNS4_8identityESY_S18_vS19_EENS_8epilogue10collective6detail29Sm90TmaWarpSpecializedAdapterINS1C_15DefaultEpilogueIaSI_SI_NS1B_6thread17LinearCombinationIaLi1EiiLNS1G_9ScaleType4KindE0ELNS_15FloatRoundStyleE2EaEENS1_15EpilogueDefaultEEEEEvvEEEEvNT_6ParamsE --------------------------
	.section	.nv.info._ZN7cutlass13device_kernelINS_4gemm6kernel13GemmUniversalIN4cute5tupleIJiiiiEEENS1_10collective13CollectiveMmaINS1_34MainloopSm90TmaGmmaWarpSpecializedILi18ENS5_IJNS4_1CILi1EEESB_SB_EEENS1_35KernelTmaWarpSpecializedCooperativeEEENS5_IJNSA_ILi128EEENSA_ILi64EEESG_EEEaNS5_IJlSB_lEEEaSI_NS4_8TiledMMAINS4_8MMA_AtomIJNS4_4SM904GMMA26MMA_64x64x32_S32S8S8_SS_TNEEEENS4_6LayoutINS5_IJNSA_ILi2EEESB_SB_EEENS5_IJSB_NSA_ILi0EEESS_EEEEENS5_IJNS4_10UnderscoreESV_SV_EEEEENS4_13SM90_TMA_LOADENS4_14ComposedLayoutINS4_7SwizzleILi2ELi4ELi3EEENS4_18smem_ptr_flag_bitsILi8EEENSP_INS5_IJNSA_ILi8EEESG_EEENS5_IJSG_SB_EEEEEEEvNS4_8identityESY_S18_vS19_EENS_8epilogue10collective6detail29Sm90TmaWarpSpecializedAdapterINS1C_15DefaultEpilogueIaSI_SI_NS1B_6thread17LinearCombinationIaLi1EiiLNS1G_9ScaleType4KindE0ELNS_15FloatRoundStyleE2EaEENS1_15EpilogueDefaultEEEEEvvEEEEvNT_6ParamsE,"",@"SHT_CUDA_INFO"
	.sectionflags	@""
	.align	4


	//----- nvinfo : EIATTR_CUDA_API_VERSION
	.align		4
        /*0000*/ 	.byte	0x04, 0x37
        /*0002*/ 	.short	(.L_21 - .L_20)
.L_20:
        /*0004*/ 	.word	0x00000082


	//----- nvinfo : EIATTR_KPARAM_INFO
	.align		4
.L_21:
        /*0008*/ 	.byte	0x04, 0x17
        /*000a*/ 	.short	(.L_23 - .L_22)
.L_22:
        /*000c*/ 	.word	0x00000000
        /*0010*/ 	.short	0x0000
        /*0012*/ 	.short	0x0070
        /*0014*/ 	.byte	0x00, 0xf0, 0x01, 0x10


	//----- nvinfo : EIATTR_SPARSE_MMA_MASK
	.align		4
.L_23:
        /*0018*/ 	.byte	0x03, 0x50
        /*001a*/ 	.short	0x0000


	//----- nvinfo : EIATTR_MAXREG_COUNT
	.align		4
        /*001c*/ 	.byte	0x03, 0x1b
        /*001e*/ 	.short	0x00a8


	//----- nvinfo : EIATTR_NUM_BARRIERS
	.align		4
        /*0020*/ 	.byte	0x02, 0x4c
        /*0022*/ 	.byte	0x01
	.zero		1


	//----- nvinfo : EIATTR_EXTERNS
	.align		4
        /*0024*/ 	.byte	0x04, 0x0f
        /*0026*/ 	.short	(.L_25 - .L_24)


	//   ....[0]....
	.align		4
.L_24:
        /*0028*/ 	.word	index@(__assertfail)


	//----- nvinfo : EIATTR_MERCURY_ISA_VERSION
	.align		4
.L_25:
        /*002c*/ 	.byte	0x03, 0x5f
        /*002e*/ 	.short	0x0101


	//----- nvinfo : EIATTR_INT_WARP_WIDE_INSTR_OFFSETS
	.align		4
        /*0030*/ 	.byte	0x04, 0x31
        /*0032*/ 	.short	(.L_27 - .L_26)


	//   ....[0]....
.L_26:
        /*0034*/ 	.word	0x000005a0


	//   ....[1]....
        /*0038*/ 	.word	0x000005d0


	//   ....[2]....
        /*003c*/ 	.word	0x000006b0


	//----- nvinfo : EIATTR_COOP_GROUP_MASK_REGIDS
	.align		4
.L_27:
        /*0040*/ 	.byte	0x04, 0x29
        /*0042*/ 	.short	(.L_29 - .L_28)


	//   ....[0]....
.L_28:
        /*0044*/ 	.word	0xffffffff


	//   ....[1]....
        /*0048*/ 	.word	0xffffffff


	//   ....[2]....
        /*004c*/ 	.word	0xffffffff


	//   ....[3]....
        /*0050*/ 	.word	0xffffffff


	//   ....[4]....
        /*0054*/ 	.word	0xffffffff


	//----- nvinfo : EIATTR_COOP_GROUP_INSTR_OFFSETS
	.align		4
.L_29:
        /*0058*/ 	.byte	0x04, 0x28
        /*005a*/ 	.short	(.L_31 - .L_30)


	//   ....[0]....
.L_30:
        /*005c*/ 	.word	0x00000060


	//   ....[1]....
        /*0060*/ 	.word	0x00000070


	//   ....[2]....
        /*0064*/ 	.word	0x00000130


	//   ....[3]....
        /*0068*/ 	.word	0x000004b0


	//   ....[4]....
        /*006c*/ 	.word	0x00001150


	//----- nvinfo : EIATTR_REG_RECONFIG
	.align		4
.L_31:
        /*0070*/ 	.byte	0x01, 0x54
	.zero		2


	//----- nvinfo : EIATTR_SYSCALL_OFFSETS
	.align		4
        /*0074*/ 	.byte	0x04, 0x46
        /*0076*/ 	.short	(.L_33 - .L_32)


	//   ....[0]....
.L_32:
        /*0078*/ 	.word	0x00001310


	//----- nvinfo : EIATTR_MBARRIER_INSTR_OFFSETS
	.align		4
.L_33:
        /*007c*/ 	.byte	0x04, 0x39
        /*007e*/ 	.short	(.L_35 - .L_34)


	//   ....[0]....
.L_34:
        /*0080*/ 	.word	0x00000250
        /*0084*/ 	.word	0x000000ff
        /*0088*/ 	.word	0x00000000
        /*008c*/ 	.short	0x0100
        /*008e*/ 	.byte	0x08
	.zero		1


	//   ....[1]....
        /*0090*/ 	.word	0x00000260
        /*0094*/ 	.word	0x000000ff
        /*0098*/ 	.word	0x00000090
        /*009c*/ 	.short	0x0100
        /*009e*/ 	.byte	0x08
	.zero		1


	//   ....[2]....
        /*00a0*/ 	.word	0x00000270
        /*00a4*/ 	.word	0x000000ff
        /*00a8*/ 	.word	0x00000008
        /*00ac*/ 	.short	0x0100
        /*00ae*/ 	.byte	0x08
	.zero		1


	//   ....[3]....
        /*00b0*/ 	.word	0x00000280
        /*00b4*/ 	.word	0x000000ff
        /*00b8*/ 	.word	0x00000098
        /*00bc*/ 	.short	0x0100
        /*00be*/ 	.byte	0x08
	.zero		1


	//   ....[4]....
        /*00c0*/ 	.word	0x00000290
        /*00c4*/ 	.word	0x000000ff
        /*00c8*/ 	.word	0x00000010
        /*00cc*/ 	.short	0x0100
        /*00ce*/ 	.byte	0x08
	.zero		1


	//   ....[5]....
        /*00d0*/ 	.word	0x000002a0
        /*00d4*/ 	.word	0x000000ff
        /*00d8*/ 	.word	0x000000a0
        /*00dc*/ 	.short	0x0100
        /*00de*/ 	.byte	0x08
	.zero		1


	//   ....[6]....
        /*00e0*/ 	.word	0x000002b0
        /*00e4*/ 	.word	0x000000ff
        /*00e8*/ 	.word	0x00000018
        /*00ec*/ 	.short	0x0100
        /*00ee*/ 	.byte	0x08
	.zero		1


	//   ....[7]....
        /*00f0*/ 	.word	0x000002c0
        /*00f4*/ 	.word	0x000000ff
        /*00f8*/ 	.word	0x000000a8
        /*00fc*/ 	.short	0x0100
        /*00fe*/ 	.byte	0x08
	.zero		1


	//   ....[8]....
        /*0100*/ 	.word	0x000002d0
        /*0104*/ 	.word	0x000000ff
        /*0108*/ 	.word	0x00000020
        /*010c*/ 	.short	0x0100
        /*010e*/ 	.byte	0x08
	.zero		1


	//   ....[9]....
        /*0110*/ 	.word	0x000002e0
        /*0114*/ 	.word	0x000000ff
        /*0118*/ 	.word	0x000000b0
        /*011c*/ 	.short	0x0100
        /*011e*/ 	.byte	0x08
	.zero		1


	//   ....[10]....
        /*0120*/ 	.word	0x000002f0
        /*0124*/ 	.word	0x000000ff
        /*0128*/ 	.word	0x00000028
        /*012c*/ 	.short	0x0100
        /*012e*/ 	.byte	0x08
	.zero		1


	//   ....[11]....
        /*0130*/ 	.word	0x00000300
        /*0134*/ 	.word	0x000000ff
        /*0138*/ 	.word	0x000000b8
        /*013c*/ 	.short	0x0100
        /*013e*/ 	.byte	0x08
	.zero		1


	//   ....[12]....
        /*0140*/ 	.word	0x00000310
        /*0144*/ 	.word	0x000000ff
        /*0148*/ 	.word	0x00000030
        /*014c*/ 	.short	0x0100
        /*014e*/ 	.byte	0x08
	.zero		1


	//   ....[13]....
        /*0150*/ 	.word	0x00000320
        /*0154*/ 	.word	0x000000ff
        /*0158*/ 	.word	0x000000c0
        /*015c*/ 	.short	0x0100
        /*015e*/ 	.byte	0x08
	.zero		1


	//   ....[14]....
        /*0160*/ 	.word	0x00000330
        /*0164*/ 	.word	0x000000ff
        /*0168*/ 	.word	0x00000038
        /*016c*/ 	.short	0x0100
        /*016e*/ 	.byte	0x08
	.zero		1


	//   ....[15]....
        /*0170*/ 	.word	0x00000340
        /*0174*/ 	.word	0x000000ff
        /*0178*/ 	.word	0x000000c8
        /*017c*/ 	.short	0x0100
        /*017e*/ 	.byte	0x08
	.zero		1


	//   ....[16]....
        /*0180*/ 	.word	0x00000350
        /*0184*/ 	.word	0x000000ff
        /*0188*/ 	.word	0x00000040
        /*018c*/ 	.short	0x0100
        /*018e*/ 	.byte	0x08
	.zero		1


	//   ....[17]....
        /*0190*/ 	.word	0x00000360
        /*0194*/ 	.word	0x000000ff
        /*0198*/ 	.word	0x000000d0
        /*019c*/ 	.short	0x0100
        /*019e*/ 	.byte	0x08
	.zero		1


	//   ....[18]....
        /*01a0*/ 	.word	0x00000370
        /*01a4*/ 	.word	0x000000ff
        /*01a8*/ 	.word	0x00000048
        /*01ac*/ 	.short	0x0100
        /*01ae*/ 	.byte	0x08
	.zero		1


	//   ....[19]....
        /*01b0*/ 	.word	0x00000380
        /*01b4*/ 	.word	0x000000ff
        /*01b8*/ 	.word	0x000000d8
        /*01bc*/ 	.short	0x0100
        /*01be*/ 	.byte	0x08
	.zero		1


	//   ....[20]....
        /*01c0*/ 	.word	0x00000390
        /*01c4*/ 	.word	0x000000ff
        /*01c8*/ 	.word	0x00000050
        /*01cc*/ 	.short	0x0100
        /*01ce*/ 	.byte	0x08
	.zero		1


	//   ....[21]....
        /*01d0*/ 	.word	0x000003a0
        /*01d4*/ 	.word	0x000000ff
        /*01d8*/ 	.word	0x000000e0
        /*01dc*/ 	.short	0x0100
        /*01de*/ 	.byte	0x08
	.zero		1


	//   ....[22]....
        /*01e0*/ 	.word	0x000003b0
        /*01e4*/ 	.word	0x000000ff
        /*01e8*/ 	.word	0x00000058
        /*01ec*/ 	.short	0x0100
        /*01ee*/ 	.byte	0x08
	.zero		1


	//   ....[23]....
        /*01f0*/ 	.word	0x000003c0
        /*01f4*/ 	.word	0x000000ff
        /*01f8*/ 	.word	0x000000e8
        /*01fc*/ 	.short	0x0100
        /*01fe*/ 	.byte	0x08
	.zero		1


	//   ....[24]....
        /*0200*/ 	.word	0x000003d0
        /*0204*/ 	.word	0x000000ff
        /*0208*/ 	.word	0x00000060
        /*020c*/ 	.short	0x0100
        /*020e*/ 	.byte	0x08
	.zero		1


	//   ....[25]....
        /*0210*/ 	.word	0x000003e0
        /*0214*/ 	.word	0x000000ff
        /*0218*/ 	.word	0x000000f0
        /*021c*/ 	.short	0x0100
        /*021e*/ 	.byte	0x08
	.zero		1


	//   ....[26]....
        /*0220*/ 	.word	0x000003f0
        /*0224*/ 	.word	0x000000ff
        /*0228*/ 	.word	0x00000068
        /*022c*/ 	.short	0x0100
        /*022e*/ 	.byte	0x08
	.zero		1


	//   ....[27]....
        /*0230*/ 	.word	0x00000400
        /*0234*/ 	.word	0x000000ff
        /*0238*/ 	.word	0x000000f8
        /*023c*/ 	.short	0x0100
        /*023e*/ 	.byte	0x08
	.zero		1


	//   ....[28]....
        /*0240*/ 	.word	0x00000410
        /*0244*/ 	.word	0x000000ff
        /*0248*/ 	.word	0x00000070
        /*024c*/ 	.short	0x0100
        /*024e*/ 	.byte	0x08
	.zero		1


	//   ....[29]....
        /*0250*/ 	.word	0x00000420
        /*0254*/ 	.word	0x000000ff
        /*0258*/ 	.word	0x00000100
        /*025c*/ 	.short	0x0100
        /*025e*/ 	.byte	0x08
	.zero		1


	//   ....[30]....
        /*0260*/ 	.word	0x00000430
        /*0264*/ 	.word	0x000000ff
        /*0268*/ 	.word	0x00000078
        /*026c*/ 	.short	0x0100
        /*026e*/ 	.byte	0x08
	.zero		1


	//   ....[31]....
        /*0270*/ 	.word	0x00000440
        /*0274*/ 	.word	0x000000ff
        /*0278*/ 	.word	0x00000108
        /*027c*/ 	.short	0x0100
        /*027e*/ 	.byte	0x08
	.zero		1


	//   ....[32]....
        /*0280*/ 	.word	0x00000450
        /*0284*/ 	.word	0x000000ff
        /*0288*/ 	.word	0x00000080
        /*028c*/ 	.short	0x0100
        /*028e*/ 	.byte	0x08
	.zero		1


	//   ....[33]....
        /*0290*/ 	.word	0x00000460
        /*0294*/ 	.word	0x000000ff
        /*0298*/ 	.word	0x00000110
        /*029c*/ 	.short	0x0100
        /*029e*/ 	.byte	0x08
	.zero		1


	//   ....[34]....
        /*02a0*/ 	.word	0x00000470
        /*02a4*/ 	.word	0x000000ff
        /*02a8*/ 	.word	0x00000088
        /*02ac*/ 	.short	0x0100
        /*02ae*/ 	.byte	0x08
	.zero		1


	//   ....[35]....
        /*02b0*/ 	.word	0x00000480
        /*02b4*/ 	.word	0x000000ff
        /*02b8*/ 	.word	0x00000118
        /*02bc*/ 	.short	0x0100
        /*02be*/ 	.byte	0x08
	.zero		1


	//   ....[36]....
        /*02c0*/ 	.word	0x00000720
        /*02c4*/ 	.word	0x000000ff
        /*02c8*/ 	.word	0x00000130
        /*02cc*/ 	.short	0x0100
        /*02ce*/ 	.byte	0x06
	.zero		1


	//   ....[37]....
        /*02d0*/ 	.word	0x00000780
        /*02d4*/ 	.word	0x000000ff
        /*02d8*/ 	.word	0x00000138
        /*02dc*/ 	.short	0x0100
        /*02de*/ 	.byte	0x06
	.zero		1


	//   ....[38]....
        /*02e0*/ 	.word	0x000013e0
        /*02e4*/ 	.word	0x00000003
        /*02e8*/ 	.word	0x00000000
        /*02ec*/ 	.short	0x010a
        /*02ee*/ 	.byte	0x3f
	.zero		1


	//   ....[39]....
        /*02f0*/ 	.word	0x00001420
        /*02f4*/ 	.word	0x00000003
        /*02f8*/ 	.word	0x00000000
        /*02fc*/ 	.short	0x010a
        /*02fe*/ 	.byte	0x3f
	.zero		1


	//   ....[40]....
        /*0300*/ 	.word	0x000016f0
        /*0304*/ 	.word	0x00000005
        /*0308*/ 	.word	0x00000000
        /*030c*/ 	.short	0x010a
        /*030e*/ 	.byte	0x3f
	.zero		1


	//   ....[41]....
        /*0310*/ 	.word	0x00001730
        /*0314*/ 	.word	0x00000005
        /*0318*/ 	.word	0x00000000
        /*031c*/ 	.short	0x010a
        /*031e*/ 	.byte	0x3f
	.zero		1


	//   ....[42]....
        /*0320*/ 	.word	0x00001890
        /*0324*/ 	.word	0x00000004
        /*0328*/ 	.word	0x00000000
        /*032c*/ 	.short	0x0101
        /*032e*/ 	.byte	0x3f
	.zero		1


	//   ....[43]....
        /*0330*/ 	.word	0x00001a70
        /*0334*/ 	.word	0x00000000
        /*0338*/ 	.word	0x00000000
        /*033c*/ 	.short	0x0101
        /*033e*/ 	.byte	0x3f
	.zero		1


	//   ....[44]....
        /*0340*/ 	.word	0x000049b0
        /*0344*/ 	.word	0x0000000e
        /*0348*/ 	.word	0x00000090
        /*034c*/ 	.short	0x010a
        /*034e*/ 	.byte	0x3f
	.zero		1


	//   ....[45]....
        /*0350*/ 	.word	0x00004d30
        /*0354*/ 	.word	0x00000006
        /*0358*/ 	.word	0x00000138
        /*035c*/ 	.short	0x0101
        /*035e*/ 	.byte	0x3f
	.zero		1


	//   ....[46]....
        /*0360*/ 	.word	0x00005460
        /*0364*/ 	.word	0x00000007
        /*0368*/ 	.word	0x00000000
        /*036c*/ 	.short	0x010a
        /*036e*/ 	.byte	0x3f
	.zero		1


	//   ....[47]....
        /*0370*/ 	.word	0x000054e0
        /*0374*/ 	.word	0x00000009
        /*0378*/ 	.word	0x00000000
        /*037c*/ 	.short	0x010a
        /*037e*/ 	.byte	0x3f
	.zero		1


	//   ....[48]....
        /*0380*/ 	.word	0x00005570
        /*0384*/ 	.word	0x00000006
        /*0388*/ 	.word	0x00000000
        /*038c*/ 	.short	0x010a
        /*038e*/ 	.byte	0x3f
	.zero		1


	//   ....[49]....
        /*0390*/ 	.word	0x00005600
        /*0394*/ 	.word	0x00000009
        /*0398*/ 	.word	0x00000000
        /*039c*/ 	.short	0x010a
        /*039e*/ 	.byte	0x3f
	.zero		1


	//   ....[50]....
        /*03a0*/ 	.word	0x00005690
        /*03a4*/ 	.word	0x00000006
        /*03a8*/ 	.word	0x00000000
        /*03ac*/ 	.short	0x010a
        /*03ae*/ 	.byte	0x3f
	.zero		1


	//   ....[51]....
        /*03b0*/ 	.word	0x00005720
        /*03b4*/ 	.word	0x00000009
        /*03b8*/ 	.word	0x00000000
        /*03bc*/ 	.short	0x010a
        /*03be*/ 	.byte	0x3f
	.zero		1


	//   ....[52]....
        /*03c0*/ 	.word	0x000057b0
        /*03c4*/ 	.word	0x00000006
        /*03c8*/ 	.word	0x00000000
        /*03cc*/ 	.short	0x010a
        /*03ce*/ 	.byte	0x3f
	.zero		1


	//   ....[53]....
        /*03d0*/ 	.word	0x00005840
        /*03d4*/ 	.word	0x00000009
        /*03d8*/ 	.word	0x00000000
        /*03dc*/ 	.short	0x010a
        /*03de*/ 	.byte	0x3f
	.zero		1


	//   ....[54]....
        /*03e0*/ 	.word	0x000058d0
        /*03e4*/ 	.word	0x00000006
        /*03e8*/ 	.word	0x00000000
        /*03ec*/ 	.short	0x010a
        /*03ee*/ 	.byte	0x3f
	.zero		1


	//   ....[55]....
        /*03f0*/ 	.word	0x00005960
        /*03f4*/ 	.word	0x00000009
        /*03f8*/ 	.word	0x00000000
        /*03fc*/ 	.short	0x010a
        /*03fe*/ 	.byte	0x3f
	.zero		1


	//   ....[56]....
        /*0400*/ 	.word	0x000059f0
        /*0404*/ 	.word	0x00000006
        /*0408*/ 	.word	0x00000000
        /*040c*/ 	.short	0x010a
        /*040e*/ 	.byte	0x3f
	.zero		1


	//   ....[57]....
        /*0410*/ 	.word	0x00005a80
        /*0414*/ 	.word	0x00000009
        /*0418*/ 	.word	0x00000000
        /*041c*/ 	.short	0x010a
        /*041e*/ 	.byte	0x3f
	.zero		1


	//   ....[58]....
        /*0420*/ 	.word	0x00005b10
        /*0424*/ 	.word	0x00000006
        /*0428*/ 	.word	0x00000000
        /*042c*/ 	.short	0x010a
        /*042e*/ 	.byte	0x3f
	.zero		1


	//   ....[59]....
        /*0430*/ 	.word	0x00005ba0
        /*0434*/ 	.word	0x00000009
        /*0438*/ 	.word	0x00000000
        /*043c*/ 	.short	0x010a
        /*043e*/ 	.byte	0x3f
	.zero		1


	//   ....[60]....
        /*0440*/ 	.word	0x00005c30
        /*0444*/ 	.word	0x00000006
        /*0448*/ 	.word	0x00000000
        /*044c*/ 	.short	0x010a
        /*044e*/ 	.byte	0x3f
	.zero		1


	//   ....[61]....
        /*0450*/ 	.word	0x00005cc0
        /*0454*/ 	.word	0x00000009
        /*0458*/ 	.word	0x00000000
        /*045c*/ 	.short	0x010a
        /*045e*/ 	.byte	0x3f
	.zero		1


	//   ....[62]....
        /*0460*/ 	.word	0x00005d50
        /*0464*/ 	.word	0x00000006
        /*0468*/ 	.word	0x00000000
        /*046c*/ 	.short	0x010a
        /*046e*/ 	.byte	0x3f
	.zero		1


	//   ....[63]....
        /*0470*/ 	.word	0x00005de0
        /*0474*/ 	.word	0x00000003
        /*0478*/ 	.word	0x00000000
        /*047c*/ 	.short	0x010a
        /*047e*/ 	.byte	0x3f
	.zero		1


	//   ....[64]....
        /*0480*/ 	.word	0x00005e40
        /*0484*/ 	.word	0x00000003
        /*0488*/ 	.word	0x00000000
        /*048c*/ 	.short	0x010a
        /*048e*/ 	.byte	0x3f
	.zero		1


	//   ....[65]....
        /*0490*/ 	.word	0x00005e90
        /*0494*/ 	.word	0x00000005
        /*0498*/ 	.word	0x00000000
        /*049c*/ 	.short	0x010a
        /*049e*/ 	.byte	0x3f
	.zero		1


	//   ....[66]....
        /*04a0*/ 	.word	0x00005f60
        /*04a4*/ 	.word	0x0000000e
        /*04a8*/ 	.word	0x00000090
        /*04ac*/ 	.short	0x010a
        /*04ae*/ 	.byte	0x3f
	.zero		1


	//   ....[67]....
        /*04b0*/ 	.word	0x00006030
        /*04b4*/ 	.word	0x00000007
        /*04b8*/ 	.word	0x00000000
        /*04bc*/ 	.short	0x010a
        /*04be*/ 	.byte	0x3f
	.zero		1


	//   ....[68]....
        /*04c0*/ 	.word	0x00006080
        /*04c4*/ 	.word	0x00000009
        /*04c8*/ 	.word	0x00000000
        /*04cc*/ 	.short	0x010a
        /*04ce*/ 	.byte	0x3f
	.zero		1


	//   ....[69]....
        /*04d0*/ 	.word	0x000060d0
        /*04d4*/ 	.word	0x00000006
        /*04d8*/ 	.word	0x00000000
        /*04dc*/ 	.short	0x010a
        /*04de*/ 	.byte	0x3f
	.zero		1


	//   ....[70]....
        /*04e0*/ 	.word	0x00006120
        /*04e4*/ 	.word	0x00000009
        /*04e8*/ 	.word	0x00000000
        /*04ec*/ 	.short	0x010a
        /*04ee*/ 	.byte	0x3f
	.zero		1


	//   ....[71]....
        /*04f0*/ 	.word	0x00006170
        /*04f4*/ 	.word	0x00000006
        /*04f8*/ 	.word	0x00000000
        /*04fc*/ 	.short	0x010a
        /*04fe*/ 	.byte	0x3f
	.zero		1


	//   ....[72]....
        /*0500*/ 	.word	0x000061c0
        /*0504*/ 	.word	0x00000009
        /*0508*/ 	.word	0x00000000
        /*050c*/ 	.short	0x010a
        /*050e*/ 	.byte	0x3f
	.zero		1


	//   ....[73]....
        /*0510*/ 	.word	0x00006210
        /*0514*/ 	.word	0x00000006
        /*0518*/ 	.word	0x00000000
        /*051c*/ 	.short	0x010a
        /*051e*/ 	.byte	0x3f
	.zero		1


	//   ....[74]....
        /*0520*/ 	.word	0x00006260
        /*0524*/ 	.word	0x00000009
        /*0528*/ 	.word	0x00000000
        /*052c*/ 	.short	0x010a
        /*052e*/ 	.byte	0x3f
	.zero		1


	//   ....[75]....
        /*0530*/ 	.word	0x000062b0
        /*0534*/ 	.word	0x00000006
        /*0538*/ 	.word	0x00000000
        /*053c*/ 	.short	0x010a
        /*053e*/ 	.byte	0x3f
	.zero		1


	//   ....[76]....
        /*0540*/ 	.word	0x00006300
        /*0544*/ 	.word	0x00000009
        /*0548*/ 	.word	0x00000000
        /*054c*/ 	.short	0x010a
        /*054e*/ 	.byte	0x3f
	.zero		1


	//   ....[77]....
        /*0550*/ 	.word	0x00006350
        /*0554*/ 	.word	0x00000006
        /*0558*/ 	.word	0x00000000
        /*055c*/ 	.short	0x010a
        /*055e*/ 	.byte	0x3f
	.zero		1


	//   ....[78]....
        /*0560*/ 	.word	0x000063a0
        /*0564*/ 	.word	0x00000009
        /*0568*/ 	.word	0x00000000
        /*056c*/ 	.short	0x010a
        /*056e*/ 	.byte	0x3f
	.zero		1


	//   ....[79]....
        /*0570*/ 	.word	0x000063f0
        /*0574*/ 	.word	0x00000006
        /*0578*/ 	.word	0x00000000
        /*057c*/ 	.short	0x010a
        /*057e*/ 	.byte	0x3f
	.zero		1


	//   ....[80]....
        /*0580*/ 	.word	0x00006440
        /*0584*/ 	.word	0x00000009
        /*0588*/ 	.word	0x00000000
        /*058c*/ 	.short	0x010a
        /*058e*/ 	.byte	0x3f
	.zero		1


	//   ....[81]....
        /*0590*/ 	.word	0x00006490
        /*0594*/ 	.word	0x00000006
        /*0598*/ 	.word	0x00000000
        /*059c*/ 	.short	0x010a
        /*059e*/ 	.byte	0x3f
	.zero		1


	//   ....[82]....
        /*05a0*/ 	.word	0x000064e0
        /*05a4*/ 	.word	0x00000009
        /*05a8*/ 	.word	0x00000000
        /*05ac*/ 	.short	0x010a
        /*05ae*/ 	.byte	0x3f
	.zero		1


	//   ....[83]....
        /*05b0*/ 	.word	0x00006530
        /*05b4*/ 	.word	0x00000006
        /*05b8*/ 	.word	0x00000000
        /*05bc*/ 	.short	0x010a
        /*05be*/ 	.byte	0x3f
	.zero		1


	//----- nvinfo : EIATTR_NUM_MBARRIERS
	.align		4
.L_35:
        /*05c0*/ 	.byte	0x03, 0x38
        /*05c2*/ 	.short	0x0026


	//----- nvinfo : EIATTR_EXIT_INSTR_OFFSETS
	.align		4
        /*05c4*/ 	.byte	0x04, 0x1c
        /*05c6*/ 	.short	(.L_37 - .L_36)


	//   ....[0]....
.L_36:
        /*05c8*/ 	.word	0x000007d0


	//   ....[1]....
        /*05cc*/ 	.word	0x00001090


	//   ....[2]....
        /*05d0*/ 	.word	0x00004020


	//   ....[3]....
        /*05d4*/ 	.word	0x00004650


	//   ....[4]....
        /*05d8*/ 	.word	0x00005e30


	//----- nvinfo : EIATTR_MAX_THREADS
	.align		4
.L_37:
        /*05dc*/ 	.byte	0x04, 0x05
        /*05de*/ 	.short	(.L_39 - .L_38)
.L_38:
        /*05e0*/ 	.word	0x00000180
        /*05e4*/ 	.word	0x00000001
        /*05e8*/ 	.word	0x00000001


	//----- nvinfo : EIATTR_CRS_STACK_SIZE
	.align		4
.L_39:
        /*05ec*/ 	.byte	0x04, 0x1e
        /*05ee*/ 	.short	(.L_41 - .L_40)
.L_40:
        /*05f0*/ 	.word	0x00000000


	//----- nvinfo : EIATTR_CBANK_PARAM_SIZE
	.align		4
.L_41:
        /*05f4*/ 	.byte	0x03, 0x19
        /*05f6*/ 	.short	0x0470


	//----- nvinfo : EIATTR_PARAM_CBANK
	.align		4
        /*05f8*/ 	.byte	0x04, 0x0a
        /*05fa*/ 	.short	(.L_43 - .L_42)
	.align		4
.L_42:
        /*05fc*/ 	.word	index@(.nv.constant0._ZN7cutlass13device_kernelINS_4gemm6kernel13GemmUniversalIN4cute5tupleIJiiiiEEENS1_10collective13CollectiveMmaINS1_34MainloopSm90TmaGmmaWarpSpecializedILi18ENS5_IJNS4_1CILi1EEESB_SB_EEENS1_35KernelTmaWarpSpecializedCooperativeEEENS5_IJNSA_ILi128EEENSA_ILi64EEESG_EEEaNS5_IJlSB_lEEEaSI_NS4_8TiledMMAINS4_8MMA_AtomIJNS4_4SM904GMMA26MMA_64x64x32_S32S8S8_SS_TNEEEENS4_6LayoutINS5_IJNSA_ILi2EEESB_SB_EEENS5_IJSB_NSA_ILi0EEESS_EEEEENS5_IJNS4_10UnderscoreESV_SV_EEEEENS4_13SM90_TMA_LOADENS4_14ComposedLayoutINS4_7SwizzleILi2ELi4ELi3EEENS4_18smem_ptr_flag_bitsILi8EEENSP_INS5_IJNSA_ILi8EEESG_EEENS5_IJSG_SB_EEEEEEEvNS4_8identityESY_S18_vS19_EENS_8epilogue10collective6detail29Sm90TmaWarpSpecializedAdapterINS1C_15DefaultEpilogueIaSI_SI_NS1B_6thread17LinearCombinationIaLi1EiiLNS1G_9ScaleType4KindE0ELNS_15FloatRoundStyleE2EaEENS1_15EpilogueDefaultEEEEEvvEEEEvNT_6ParamsE)
        /*0600*/ 	.short	0x0210
        /*0602*/ 	.short	0x0470


	//----- nvinfo : EIATTR_SW_WAR
	.align		4
.L_43:
        /*0604*/ 	.byte	0x04, 0x36
        /*0606*/ 	.short	(.L_45 - .L_44)
.L_44:
        /*0608*/ 	.word	0x00000008
.L_45:


//--------------------- .nv.callgraph             --------------------------
	.section	.nv.callgraph,"",@"SHT_CUDA_CALLGRAPH"
	.align	4
	.sectionentsize	8
	.align		4
        /*0000*/ 	.word	0x00000000
	.align		4
        /*0004*/ 	.word	0xffffffff
	.align		4
        /*0008*/ 	.word	index@(_ZN7cutlass13device_kernelINS_4gemm6kernel13GemmUniversalIN4cute5tupleIJiiiiEEENS1_10collective13CollectiveMmaINS1_34MainloopSm90TmaGmmaWarpSpecializedILi18ENS5_IJNS4_1CILi1EEESB_SB_EEENS1_35KernelTmaWarpSpecializedCooperativeEEENS5_IJNSA_ILi128EEENSA_ILi64EEESG_EEEaNS5_IJlSB_lEEEaSI_NS4_8TiledMMAINS4_8MMA_AtomIJNS4_4SM904GMMA26MMA_64x64x32_S32S8S8_SS_TNEEEENS4_6LayoutINS5_IJNSA_ILi2EEESB_SB_EEENS5_IJSB_NSA_ILi0EEESS_EEEEENS5_IJNS4_10UnderscoreESV_SV_EEEEENS4_13SM90_TMA_LOADENS4_14ComposedLayoutINS4_7SwizzleILi2ELi4ELi3EEENS4_18smem_ptr_flag_bitsILi8EEENSP_INS5_IJNSA_ILi8EEESG_EEENS5_IJSG_SB_EEEEEEEvNS4_8identityESY_S18_vS19_EENS_8epilogue10collective6detail29Sm90TmaWarpSpecializedAdapterINS1C_15DefaultEpilogueIaSI_SI_NS1B_6thread17LinearCombinationIaLi1EiiLNS1G_9ScaleType4KindE0ELNS_15FloatRoundStyleE2EaEENS1_15EpilogueDefaultEEEEEvvEEEEvNT_6ParamsE)
	.align		4
        /*000c*/ 	.word	index@(__assertfail)
	.align		4
        /*0010*/ 	.word	0x00000000
	.align		4
        /*0014*/ 	.word	0xfffffffe
	.align		4
        /*0018*/ 	.word	0x00000000
	.align		4
        /*001c*/ 	.word	0xfffffffd
	.align		4
        /*0020*/ 	.word	0x00000000
	.align		4
        /*0024*/ 	.word	0xfffffffc


//--------------------- .nv.constant4             --------------------------
	.section	.nv.constant4,"a",@progbits
	.align	8
	.align		8
.nv.constant4:
        /*0000*/ 	.dword	__assertfail
	.align		8
        /*0008*/ 	.dword	__unnamed_1
	.align		8
        /*0010*/ 	.dword	_ZN40_INTERNAL_3e0dbf60_4_k_cu_9d62d2a9_147884cuda3std3__45__cpo5beginE
	.align		8
        /*0018*/ 	.dword	_ZN40_INTERNAL_3e0dbf60_4_k_cu_9d62d2a9_147884cuda3std3__45__cpo3endE
	.align		8
        /*0020*/ 	.dword	_ZN40_INTERNAL_3e0dbf60_4_k_cu_9d62d2a9_147884cuda3std3__45__cpo6cbeginE
	.align		8
        /*0028*/ 	.dword	_ZN40_INTERNAL_3e0dbf60_4_k_cu_9d62d2a9_147884cuda3std3__45__cpo4cendE
	.align		8
        /*0030*/ 	.dword	_ZN40_INTERNAL_3e0dbf60_4_k_cu_9d62d2a9_147884cuda3std3__442_GLOBAL__N__3e0dbf60_4_k_cu_9d62d2a9_147886ignoreE
	.align		8
        /*0038*/ 	.dword	_ZN40_INTERNAL_3e0dbf60_4_k_cu_9d62d2a9_147884cuda3std3__419piecewise_constructE
	.align		8
        /*0040*/ 	.dword	_ZN40_INTERNAL_3e0dbf60_4_k_cu_9d62d2a9_147884cuda3std3__48in_placeE
	.align		8
        /*0048*/ 	.dword	_ZN40_INTERNAL_3e0dbf60_4_k_cu_9d62d2a9_147884cuda3std6ranges3__45__cpo4swapE
	.align		8
        /*0050*/ 	.dword	_ZN40_INTERNAL_3e0dbf60_4_k_cu_9d62d2a9_147884cuda3std6ranges3__45__cpo9iter_moveE
	.align		8
        /*0058*/ 	.dword	_ZN40_INTERNAL_3e0dbf60_4_k_cu_9d62d2a9_147884cute7productE
	.align		8
        /*0060*/ 	.dword	_ZN40_INTERNAL_3e0dbf60_4_k_cu_9d62d2a9_147884cute1_E
	.align		8
        /*0068*/ 	.dword	$str$22
	.align		8
        /*0070*/ 	.dword	$str$23


//--------------------- .text._ZN7cutlass13device_kernelINS_4gemm6kernel13GemmUniversalIN4cute5tupleIJiiiiEEENS1_10collective13CollectiveMmaINS1_34MainloopSm90TmaGmmaWarpSpecializedILi18ENS5_IJNS4_1CILi1EEESB_SB_EEENS1_35KernelTmaWarpSpecializedCooperativeEEENS5_IJNSA_ILi128EEENSA_ILi64EEESG_EEEaNS5_IJlSB_lEEEaSI_NS4_8TiledMMAINS4_8MMA_AtomIJNS4_4SM904GMMA26MMA_64x64x32_S32S8S8_SS_TNEEEENS4_6LayoutINS5_IJNSA_ILi2EEESB_SB_EEENS5_IJSB_NSA_ILi0EEESS_EEEEENS5_IJNS4_10UnderscoreESV_SV_EEEEENS4_13SM90_TMA_LOADENS4_14ComposedLayoutINS4_7SwizzleILi2ELi4ELi3EEENS4_18smem_ptr_flag_bitsILi8EEENSP_INS5_IJNSA_ILi8EEESG_EEENS5_IJSG_SB_EEEEEEEvNS4_8identityESY_S18_vS19_EENS_8epilogue10collective6detail29Sm90TmaWarpSpecializedAdapterINS1C_15DefaultEpilogueIaSI_SI_NS1B_6thread17LinearCombinationIaLi1EiiLNS1G_9ScaleType4KindE0ELNS_15FloatRoundStyleE2EaEENS1_15EpilogueDefaultEEEEEvvEEEEvNT_6ParamsE --------------------------
	.section	.text._ZN7cutlass13device_kernelINS_4gemm6kernel13GemmUniversalIN4cute5tupleIJiiiiEEENS1_10collective13CollectiveMmaINS1_34MainloopSm90TmaGmmaWarpSpecializedILi18ENS5_IJNS4_1CILi1EEESB_SB_EEENS1_35KernelTmaWarpSpecializedCooperativeEEENS5_IJNSA_ILi128EEENSA_ILi64EEESG_EEEaNS5_IJlSB_lEEEaSI_NS4_8TiledMMAINS4_8MMA_AtomIJNS4_4SM904GMMA26MMA_64x64x32_S32S8S8_SS_TNEEEENS4_6LayoutINS5_IJNSA_ILi2EEESB_SB_EEENS5_IJSB_NSA_ILi0EEESS_EEEEENS5_IJNS4_10UnderscoreESV_SV_EEEEENS4_13SM90_TMA_LOADENS4_14ComposedLayoutINS4_7SwizzleILi2ELi4ELi3EEENS4_18smem_ptr_flag_bitsILi8EEENSP_INS5_IJNSA_ILi8EEESG_EEENS5_IJSG_SB_EEEEEEEvNS4_8identityESY_S18_vS19_EENS_8epilogue10collective6detail29Sm90TmaWarpSpecializedAdapterINS1C_15DefaultEpilogueIaSI_SI_NS1B_6thread17LinearCombinationIaLi1EiiLNS1G_9ScaleType4KindE0ELNS_15FloatRoundStyleE2EaEENS1_15EpilogueDefaultEEEEEvvEEEEvNT_6ParamsE,"ax",@progbits
	.align	128
.text._ZN7cutlass13device_kernelINS_4gemm6kernel13GemmUniversalIN4cute5tupleIJiiiiEEENS1_10collective13CollectiveMmaINS1_34MainloopSm90TmaGmmaWarpSpecializedILi18ENS5_IJNS4_1CILi1EEESB_SB_EEENS1_35KernelTmaWarpSpecializedCooperativeEEENS5_IJNSA_ILi128EEENSA_ILi64EEESG_EEEaNS5_IJlSB_lEEEaSI_NS4_8TiledMMAINS4_8MMA_AtomIJNS4_4SM904GMMA26MMA_64x64x32_S32S8S8_SS_TNEEEENS4_6LayoutINS5_IJNSA_ILi2EEESB_SB_EEENS5_IJSB_NSA_ILi0EEESS_EEEEENS5_IJNS4_10UnderscoreESV_SV_EEEEENS4_13SM90_TMA_LOADENS4_14ComposedLayoutINS4_7SwizzleILi2ELi4ELi3EEENS4_18smem_ptr_flag_bitsILi8EEENSP_INS5_IJNSA_ILi8EEESG_EEENS5_IJSG_SB_EEEEEEEvNS4_8identityESY_S18_vS19_EENS_8epilogue10collective6detail29Sm90TmaWarpSpecializedAdapterINS1C_15DefaultEpilogueIaSI_SI_NS1B_6thread17LinearCombinationIaLi1EiiLNS1G_9ScaleType4KindE0ELNS_15FloatRoundStyleE2EaEENS1_15EpilogueDefaultEEEEEvvEEEEvNT_6ParamsE:
        .type           _ZN7cutlass13device_kernelINS_4gemm6kernel13GemmUniversalIN4cute5tupleIJiiiiEEENS1_10collective13CollectiveMmaINS1_34MainloopSm90TmaGmmaWarpSpecializedILi18ENS5_IJNS4_1CILi1EEESB_SB_EEENS1_35KernelTmaWarpSpecializedCooperativeEEENS5_IJNSA_ILi128EEENSA_ILi64EEESG_EEEaNS5_IJlSB_lEEEaSI_NS4_8TiledMMAINS4_8MMA_AtomIJNS4_4SM904GMMA26MMA_64x64x32_S32S8S8_SS_TNEEEENS4_6LayoutINS5_IJNSA_ILi2EEESB_SB_EEENS5_IJSB_NSA_ILi0EEESS_EEEEENS5_IJNS4_10UnderscoreESV_SV_EEEEENS4_13SM90_TMA_LOADENS4_14ComposedLayoutINS4_7SwizzleILi2ELi4ELi3EEENS4_18smem_ptr_flag_bitsILi8EEENSP_INS5_IJNSA_ILi8EEESG_EEENS5_IJSG_SB_EEEEEEEvNS4_8identityESY_S18_vS19_EENS_8epilogue10collective6detail29Sm90TmaWarpSpecializedAdapterINS1C_15DefaultEpilogueIaSI_SI_NS1B_6thread17LinearCombinationIaLi1EiiLNS1G_9ScaleType4KindE0ELNS_15FloatRoundStyleE2EaEENS1_15EpilogueDefaultEEEEEvvEEEEvNT_6ParamsE,@function
        .size           _ZN7cutlass13device_kernelINS_4gemm6kernel13GemmUniversalIN4cute5tupleIJiiiiEEENS1_10collective13CollectiveMmaINS1_34MainloopSm90TmaGmmaWarpSpecializedILi18ENS5_IJNS4_1CILi1EEESB_SB_EEENS1_35KernelTmaWarpSpecializedCooperativeEEENS5_IJNSA_ILi128EEENSA_ILi64EEESG_EEEaNS5_IJlSB_lEEEaSI_NS4_8TiledMMAINS4_8MMA_AtomIJNS4_4SM904GMMA26MMA_64x64x32_S32S8S8_SS_TNEEEENS4_6LayoutINS5_IJNSA_ILi2EEESB_SB_EEENS5_IJSB_NSA_ILi0EEESS_EEEEENS5_IJNS4_10UnderscoreESV_SV_EEEEENS4_13SM90_TMA_LOADENS4_14ComposedLayoutINS4_7SwizzleILi2ELi4ELi3EEENS4_18smem_ptr_flag_bitsILi8EEENSP_INS5_IJNSA_ILi8EEESG_EEENS5_IJSG_SB_EEEEEEEvNS4_8identityESY_S18_vS19_EENS_8epilogue10collective6detail29Sm90TmaWarpSpecializedAdapterINS1C_15DefaultEpilogueIaSI_SI_NS1B_6thread17LinearCombinationIaLi1EiiLNS1G_9ScaleType4KindE0ELNS_15FloatRoundStyleE2EaEENS1_15EpilogueDefaultEEEEEvvEEEEvNT_6ParamsE,(.L_x_163 - _ZN7cutlass13device_kernelINS_4gemm6kernel13GemmUniversalIN4cute5tupleIJiiiiEEENS1_10collective13CollectiveMmaINS1_34MainloopSm90TmaGmmaWarpSpecializedILi18ENS5_IJNS4_1CILi1EEESB_SB_EEENS1_35KernelTmaWarpSpecializedCooperativeEEENS5_IJNSA_ILi128EEENSA_ILi64EEESG_EEEaNS5_IJlSB_lEEEaSI_NS4_8TiledMMAINS4_8MMA_AtomIJNS4_4SM904GMMA26MMA_64x64x32_S32S8S8_SS_TNEEEENS4_6LayoutINS5_IJNSA_ILi2EEESB_SB_EEENS5_IJSB_NSA_ILi0EEESS_EEEEENS5_IJNS4_10UnderscoreESV_SV_EEEEENS4_13SM90_TMA_LOADENS4_14ComposedLayoutINS4_7SwizzleILi2ELi4ELi3EEENS4_18smem_ptr_flag_bitsILi8EEENSP_INS5_IJNSA_ILi8EEESG_EEENS5_IJSG_SB_EEEEEEEvNS4_8identityESY_S18_vS19_EENS_8epilogue10collective6detail29Sm90TmaWarpSpecializedAdapterINS1C_15DefaultEpilogueIaSI_SI_NS1B_6thread17LinearCombinationIaLi1EiiLNS1G_9ScaleType4KindE0ELNS_15FloatRoundStyleE2EaEENS1_15EpilogueDefaultEEEEEvvEEEEvNT_6ParamsE)
        .other          _ZN7cutlass13device_kernelINS_4gemm6kernel13GemmUniversalIN4cute5tupleIJiiiiEEENS1_10collective13CollectiveMmaINS1_34MainloopSm90TmaGmmaWarpSpecializedILi18ENS5_IJNS4_1CILi1EEESB_SB_EEENS1_35KernelTmaWarpSpecializedCooperativeEEENS5_IJNSA_ILi128EEENSA_ILi64EEESG_EEEaNS5_IJlSB_lEEEaSI_NS4_8TiledMMAINS4_8MMA_AtomIJNS4_4SM904GMMA26MMA_64x64x32_S32S8S8_SS_TNEEEENS4_6LayoutINS5_IJNSA_ILi2EEESB_SB_EEENS5_IJSB_NSA_ILi0EEESS_EEEEENS5_IJNS4_10UnderscoreESV_SV_EEEEENS4_13SM90_TMA_LOADENS4_14ComposedLayoutINS4_7SwizzleILi2ELi4ELi3EEENS4_18smem_ptr_flag_bitsILi8EEENSP_INS5_IJNSA_ILi8EEESG_EEENS5_IJSG_SB_EEEEEEEvNS4_8identityESY_S18_vS19_EENS_8epilogue10collective6detail29Sm90TmaWarpSpecializedAdapterINS1C_15DefaultEpilogueIaSI_SI_NS1B_6thread17LinearCombinationIaLi1EiiLNS1G_9ScaleType4KindE0ELNS_15FloatRoundStyleE2EaEENS1_15EpilogueDefaultEEEEEvvEEEEvNT_6ParamsE,@"STO_CUDA_ENTRY STV_DEFAULT"
_ZN7cutlass13device_kernelINS_4gemm6kernel13GemmUniversalIN4cute5tupleIJiiiiEEENS1_10collective13CollectiveMmaINS1_34MainloopSm90TmaGmmaWarpSpecializedILi18ENS5_IJNS4_1CILi1EEESB_SB_EEENS1_35KernelTmaWarpSpecializedCooperativeEEENS5_IJNSA_ILi128EEENSA_ILi64EEESG_EEEaNS5_IJlSB_lEEEaSI_NS4_8TiledMMAINS4_8MMA_AtomIJNS4_4SM904GMMA26MMA_64x64x32_S32S8S8_SS_TNEEEENS4_6LayoutINS5_IJNSA_ILi2EEESB_SB_EEENS5_IJSB_NSA_ILi0EEESS_EEEEENS5_IJNS4_10UnderscoreESV_SV_EEEEENS4_13SM90_TMA_LOADENS4_14ComposedLayoutINS4_7SwizzleILi2ELi4ELi3EEENS4_18smem_ptr_flag_bitsILi8EEENSP_INS5_IJNSA_ILi8EEESG_EEENS5_IJSG_SB_EEEEEEEvNS4_8identityESY_S18_vS19_EENS_8epilogue10collective6detail29Sm90TmaWarpSpecializedAdapterINS1C_15DefaultEpilogueIaSI_SI_NS1B_6thread17LinearCombinationIaLi1EiiLNS1G_9ScaleType4KindE0ELNS_15FloatRoundStyleE2EaEENS1_15EpilogueDefaultEEEEEvvEEEEvNT_6ParamsE:
[----:B------:R-:W0:Y:S01]  /*0000*/  LDC R1, c[0x0][0x28] ;  /* 0x00000a00ff017b82 */ /* 0x000e220000000800 */
[----:B------:R-:W1:Y:S01]  /*0010*/  S2R R18, SR_TID.X ;  /* 0x0000000000127919 */ /* 0x000e620000002100 */
[----:B------:R-:W-:Y:S01]  /*0020*/  ELECT P0, URZ, PT ;  /* 0x00000000003f782f */ /* 0x000fe20003800000 */
[----:B------:R-:W-:Y:S01]  /*0030*/  BSSY B0, `(.L_x_0) ;  /* 0x000000f000007945 */ /* 0x000fe20003800000 */
[--C-:B-1----:R-:W-:Y:S02]  /*0040*/  SHF.R.U32.HI R0, RZ, 0x5, R18.reuse ;  /* 0x00000005ff007819 */ /* 0x102fe40000011612 */
[----:B------:R-:W-:-:S03]  /*0050*/  SHF.R.U32.HI R2, RZ, 0x7, R18 ;  /* 0x00000007ff027819 */ /* 0x000fc60000011612 */
[----:B------:R-:W1:Y:S04]  /*0060*/  SHFL.IDX PT, R5, R0, RZ, 0x1f ;  /* 0x00001fff00057589 */ /* 0x000e6800000e0000 */
[----:B------:R2:W3:Y:S01]  /*0070*/  SHFL.IDX PT, R8, R2, RZ, 0x1f ;  /* 0x00001fff02087589 */ /* 0x0004e200000e0000 */
[----:B-1----:R-:W-:-:S13]  /*0080*/  ISETP.NE.OR P0, PT, R5, RZ, !P0 ;  /* 0x000000ff0500720c */ /* 0x002fda0004705670 */
[----:B0-23--:R-:W-:Y:S05]  /*0090*/  @P0 BRA `(.L_x_1) ;  /* 0x0000000000200947 */ /* 0x00dfea0003800000 */
[----:B------:R-:W-:Y:S02]  /*00a0*/  ULDC.64 UR4, c[0x0][0x198] ;  /* 0x0000660000047ab9 */ /* 0x000fe40000000a00 */
[----:B------:R-:W-:Y:S02]  /*00b0*/  UIADD3 UR6, UP0, UR4, 0xf0, URZ ;  /* 0x000000f004067890 */ /* 0x000fe4000ff1e03f */
[----:B------:R-:W-:Y:S02]  /*00c0*/  UIADD3 UR4, UP1, UR4, 0x1f0, URZ ;  /* 0x000001f004047890 */ /* 0x000fe4000ff3e03f */
[----:B------:R-:W-:Y:S02]  /*00d0*/  UIADD3.X UR7, URZ, UR5, URZ, UP0, !UPT ;  /* 0x000000053f077290 */ /* 0x000fe400087fe43f */
[----:B------:R-:W-:-:S07]  /*00e0*/  UIADD3.X UR5, URZ, UR5, URZ, UP1, !UPT ;  /* 0x000000053f057290 */ /* 0x000fce0008ffe43f */
[----:B------:R0:W-:Y:S02]  /*00f0*/  UTMACCTL.PF [UR6] ;  /* 0x00000000060079b9 */ /* 0x0001e40008040000 */
[----:B------:R0:W-:Y:S02]  /*0100*/  UTMACCTL.PF [UR4] ;  /* 0x00000000040079b9 */ /* 0x0001e40008040000 */
[----:B0-----:R-:W-:Y:S01]  /*0110*/  NOP ;  /* 0x0000000000007918 */ /* 0x001fe20000000000 */
.L_x_1:
[----:B------:R-:W-:Y:S05]  /*0120*/  BSYNC B0 ;  /* 0x0000000000007941 */ /* 0x000fea0003800000 */
.L_x_0:
[----:B------:R-:W0:Y:S02]  /*0130*/  SHFL.IDX PT, R2, R0, RZ, 0x1f ;  /* 0x00001fff00027589 */ /* 0x000e2400000e0000 */
[----:B0-----:R-:W-:-:S13]  /*0140*/  ISETP.NE.AND P0, PT, R2, RZ, PT ;  /* 0x000000ff0200720c */ /* 0x001fda0003f05270 */
[----:B------:R-:W-:Y:S05]  /*0150*/  @P0 BRA `(.L_x_2) ;  /* 0x0000000000d40947 */ /* 0x000fea0003800000 */
[----:B------:R-:W-:Y:S01]  /*0160*/  ELECT P0, URZ, PT ;  /* 0x00000000003f782f */ /* 0x000fe20003800000 */
[----:B------:R-:W-:-:S12]  /*0170*/  BSSY B0, `(.L_x_2) ;  /* 0x0000033000007945 */ /* 0x000fd80003800000 */
[----:B------:R-:W-:Y:S05]  /*0180*/  @!P0 BRA `(.L_x_3) ;  /* 0x0000000000c48947 */ /* 0x000fea0003800000 */
[----:B------:R-:W0:Y:S01]  /*0190*/  S2UR UR8, SR_CgaCtaId ;  /* 0x00000000000879c3 */ /* 0x000e220000008800 */
[----:B------:R-:W-:Y:S01]  /*01a0*/  UMOV UR4, 0x400 ;  /* 0x0000040000047882 */ /* 0x000fe20000000000 */
[----:B------:R-:W-:Y:S01]  /*01b0*/  UMOV UR5, 0x1 ;  /* 0x0000000100057882 */ /* 0x000fe20000000000 */
[----:B------:R-:W-:Y:S02]  /*01c0*/  UMOV UR6, 0x100 ;  /* 0x0000010000067882 */ /* 0x000fe40000000000 */
[----:B------:R-:W-:-:S04]  /*01d0*/  UIADD3 UR6, -UR6, 0x100000, URZ ;  /* 0x0010000006067890 */ /* 0x000fc8000fffe13f */
[----:B------:R-:W-:Y:S02]  /*01e0*/  USHF.L.U32 UR7, UR6, 0xb, URZ ;  /* 0x0000000b06077899 */ /* 0x000fe4000800063f */
[----:B------:R-:W-:Y:S02]  /*01f0*/  USHF.L.U32 UR6, UR6, 0x1, URZ ;  /* 0x0000000106067899 */ /* 0x000fe4000800063f */
[----:B0-----:R-:W-:Y:S02]  /*0200*/  ULEA UR8, UR8, UR4, 0x18 ;  /* 0x0000000408087291 */ /* 0x001fe4000f8ec03f */
[----:B------:R-:W-:-:S04]  /*0210*/  UIADD3 UR4, -UR5, 0x100000, URZ ;  /* 0x0010000005047890 */ /* 0x000fc8000fffe13f */
[----:B------:R-:W-:Y:S02]  /*0220*/  USHF.L.U32 UR5, UR4, 0xb, URZ ;  /* 0x0000000b04057899 */ /* 0x000fe4000800063f */
[----:B------:R-:W-:Y:S01]  /*0230*/  USHF.L.U32 UR4, UR4, 0x1, URZ ;  /* 0x0000000104047899 */ /* 0x000fe2000800063f */
[----:B------:R-:W0:Y:S11]  /*0240*/  FENCE.VIEW.ASYNC.S ;  /* 0x00000000000073c6 */ /* 0x000e360000000000 */
[----:B0-----:R0:W1:Y:S01]  /*0250*/  SYNCS.EXCH.64 URZ, [UR8], UR4 ;  /* 0x00000004083f75b2 */ /* 0x0010620008000100 */
[----:B------:R0:W2:Y:S01]  /*0260*/  SYNCS.EXCH.64 URZ, [UR8+0x90], UR6 ;  /* 0x00009006083f75b2 */ /* 0x0000a20008000100 */
[----:B------:R0:W3:Y:S01]  /*0270*/  SYNCS.EXCH.64 URZ, [UR8+0x8], UR4 ;  /* 0x00000804083f75b2 */ /* 0x0000e20008000100 */
[----:B------:R0:W4:Y:S01]  /*0280*/  SYNCS.EXCH.64 URZ, [UR8+0x98], UR6 ;  /* 0x00009806083f75b2 */ /* 0x0001220008000100 */
[----:B------:R0:W0:Y:S01]  /*0290*/  SYNCS.EXCH.64 URZ, [UR8+0x10], UR4 ;  /* 0x00001004083f75b2 */ /* 0x0000220008000100 */
        /* <DEDUP_REMOVED lines=31> */
[----:B-1234-:R-:W-:Y:S01]  /*0490*/  NOP ;  /* 0x0000000000007918 */ /* 0x01efe20000000000 */
.L_x_3:
[----:B0-----:R-:W-:Y:S05]  /*04a0*/  BSYNC B0 ;  /* 0x0000000000007941 */ /* 0x001fea0003800000 */
.L_x_2:
[----:B------:R-:W0:Y:S01]  /*04b0*/  SHFL.IDX PT, R0, R0, RZ, 0x1f ;  /* 0x00001fff00007589 */ /* 0x000e2200000e0000 */
[----:B------:R-:W-:Y:S01]  /*04c0*/  ELECT P0, URZ, PT ;  /* 0x00000000003f782f */ /* 0x000fe20003800000 */
[----:B------:R-:W1:Y:S01]  /*04d0*/  LDC R2, c[0x0][0x65c] ;  /* 0x00019700ff027b82 */ /* 0x000e620000000800 */
[----:B------:R-:W-:Y:S01]  /*04e0*/  SHF.R.S32.HI R6, RZ, 0x1f, R5 ;  /* 0x0000001fff067819 */ /* 0x000fe20000011405 */
[----:B------:R-:W2:Y:S01]  /*04f0*/  S2R R3, SR_CTAID.Y ;  /* 0x0000000000037919 */ /* 0x000ea20000002600 */
[----:B------:R-:W-:Y:S01]  /*0500*/  UMOV UR4, 0x20 ;  /* 0x0000002000047882 */ /* 0x000fe20000000000 */
[----:B------:R-:W-:Y:S01]  /*0510*/  ISETP.NE.AND P2, PT, R8, RZ, PT ;  /* 0x000000ff0800720c */ /* 0x000fe20003f45270 */
[----:B------:R-:W-:Y:S01]  /*0520*/  NOP ;  /* 0x0000000000007918 */ /* 0x000fe20000000000 */
[----:B------:R-:W3:Y:S01]  /*0530*/  S2R R4, SR_CTAID.X ;  /* 0x0000000000047919 */ /* 0x000ee20000002500 */
[----:B------:R-:W-:Y:S01]  /*0540*/  LEA.HI R6, R6, R5, RZ, 0x2 ;  /* 0x0000000506067211 */ /* 0x000fe200078f10ff */
[----:B------:R-:W-:Y:S01]  /*0550*/  NOP ;  /* 0x0000000000007918 */ /* 0x000fe20000000000 */
[----:B0-----:R-:W-:-:S02]  /*0560*/  ISETP.NE.OR P0, PT, R0, RZ, !P0 ;  /* 0x000000ff0000720c */ /* 0x001fc40004705670 */
[----:B-1----:R-:W-:-:S04]  /*0570*/  ISETP.NE.AND P3, PT, R2, 0x1, PT ;  /* 0x000000010200780c */ /* 0x002fc80003f65270 */
[----:B------:R-:W-:Y:S02]  /*0580*/  P2R R0, PR, RZ, 0x8 ;  /* 0x00000008ff007803 */ /* 0x000fe40000000000 */
[----:B------:R-:W-:-:S05]  /*0590*/  LOP3.LUT R0, R6, 0xfffffffc, RZ, 0xc0, !PT ;  /* 0xfffffffc06007812 */ /* 0x000fca00078ec0ff */
[----:B------:R-:W-:Y:S01]  /*05a0*/  VOTEU.ALL UP0, P0 ;  /* 0x00000000003f7886 */ /* 0x000fe20000000000 */
[----:B------:R-:W-:Y:S01]  /*05b0*/  IMAD.IADD R0, R5, 0x1, -R0 ;  /* 0x0000000105007824 */ /* 0x000fe200078e0a00 */
[----:B------:R-:W3:Y:S01]  /*05c0*/  @P3 LDC R17, c[0x0][0x10] ;  /* 0x00000400ff113b82 */ /* 0x000ee20000000800 */
[----:B------:R-:W-:Y:S01]  /*05d0*/  VOTEU.ALL UP1, P0 ;  /* 0x00000000003f7886 */ /* 0x000fe20000020000 */
[----:B--2---:R-:W-:Y:S01]  /*05e0*/  @P3 IMAD.MOV.U32 R6, RZ, RZ, R3 ;  /* 0x000000ffff063224 */ /* 0x004fe200078e0003 */
[----:B------:R-:W-:Y:S01]  /*05f0*/  @!UP0 UMOV UR6, 0x400 ;  /* 0x0000040000068882 */ /* 0x000fe20000000000 */
[----:B------:R-:W-:-:S04]  /*0600*/  @!UP0 UIADD3 UR4, -UR4, 0x100000, URZ ;  /* 0x0010000004048890 */ /* 0x000fc8000fffe13f */
[----:B------:R-:W-:Y:S02]  /*0610*/  @!UP0 USHF.L.U32 UR5, UR4, 0xb, URZ ;  /* 0x0000000b04058899 */ /* 0x000fe4000800063f */
[----:B------:R-:W-:Y:S01]  /*0620*/  @!UP0 USHF.L.U32 UR4, UR4, 0x1, URZ ;  /* 0x0000000104048899 */ /* 0x000fe2000800063f */
[----:B------:R-:W-:Y:S02]  /*0630*/  @P3 IMAD.MOV.U32 R7, RZ, RZ, RZ ;  /* 0x000000ffff073224 */ /* 0x000fe400078e00ff */
[----:B------:R-:W-:Y:S01]  /*0640*/  IMAD.MOV.U32 R5, RZ, RZ, RZ ;  /* 0x000000ffff057224 */ /* 0x000fe200078e00ff */
[----:B------:R-:W0:Y:S01]  /*0650*/  @!UP0 S2UR UR7, SR_CgaCtaId ;  /* 0x00000000000789c3 */ /* 0x000e220000008800 */
[----:B------:R-:W-:-:S07]  /*0660*/  @P3 IMAD.MOV.U32 R11, RZ, RZ, RZ ;  /* 0x000000ffff0b3224 */ /* 0x000fce00078e00ff */
[----:B------:R-:W1:Y:S01]  /*0670*/  @!P3 LDC R9, c[0x0][0xc] ;  /* 0x00000300ff09bb82 */ /* 0x000e620000000800 */
[----:B---3--:R-:W-:-:S04]  /*0680*/  @P3 IMAD.WIDE.U32 R16, R4, R17, R6 ;  /* 0x0000001104103225 */ /* 0x008fc800078e0006 */
[----:B------:R-:W-:Y:S01]  /*0690*/  @P3 IMAD.IADD R17, R17, 0x1, R11 ;  /* 0x0000000111113824 */ /* 0x000fe200078e020b */
[----:B0-----:R-:W-:Y:S01]  /*06a0*/  @!UP0 ULEA UR6, UR7, UR6, 0x18 ;  /* 0x0000000607068291 */ /* 0x001fe2000f8ec03f */
[----:B------:R-:W-:Y:S01]  /*06b0*/  VOTEU.ALL UP0, P0 ;  /* 0x00000000003f7886 */ /* 0x000fe20000000000 */
[----:B------:R-:W-:-:S04]  /*06c0*/  ISETP.NE.AND P0, PT, R0, 0x3, PT ;  /* 0x000000030000780c */ /* 0x000fc80003f05270 */
[----:B------:R-:W-:Y:S01]  /*06d0*/  ISETP.EQ.OR P0, PT, R0, RZ, !P0 ;  /* 0x000000ff0000720c */ /* 0x000fe20004702670 */
[----:B-1----:R-:W-:-:S03]  /*06e0*/  @!P3 IMAD.WIDE.U32 R6, R9, R3, R4 ;  /* 0x000000030906b225 */ /* 0x002fc600078e0004 */
[C---:B------:R-:W-:Y:S01]  /*06f0*/  ISETP.EQ.AND P0, PT, R8.reuse, RZ, P0 ;  /* 0x000000ff0800720c */ /* 0x040fe20000702270 */
[----:B------:R-:W-:Y:S01]  /*0700*/  VIADD R8, R8, 0xffffffff ;  /* 0xffffffff08087836 */ /* 0x000fe20000000000 */
[----:B------:R-:W0:Y:S02]  /*0710*/  FENCE.VIEW.ASYNC.S ;  /* 0x00000000000073c6 */ /* 0x000e240000000000 */
[----:B0-----:R0:W1:Y:S01]  /*0720*/  @!UP0 SYNCS.EXCH.64 URZ, [UR6+0x130], UR4 ;  /* 0x00013004063f85b2 */ /* 0x0010620008000100 */
[----:B------:R-:W-:Y:S01]  /*0730*/  @!P3 IMAD.MOV.U32 R16, RZ, RZ, R6 ;  /* 0x000000ffff10b224 */ /* 0x000fe200078e0006 */
[----:B------:R-:W-:Y:S01]  /*0740*/  SEL R19, RZ, 0x1, !P0 ;  /* 0x00000001ff137807 */ /* 0x000fe20004000000 */
[----:B------:R-:W-:Y:S01]  /*0750*/  @!P3 IMAD.MOV.U32 R17, RZ, RZ, R7 ;  /* 0x000000ffff11b224 */ /* 0x000fe200078e0007 */
[----:B------:R-:W-:-:S04]  /*0760*/  ISETP.GE.U32.AND P1, PT, R8, 0x2, PT ;  /* 0x000000020800780c */ /* 0x000fc80003f26070 */
[----:B------:R-:W-:Y:S01]  /*0770*/  SEL R19, R19, 0x2, P1 ;  /* 0x0000000213137807 */ /* 0x000fe20000800000 */
[----:B------:R0:W1:Y:S01]  /*0780*/  @!UP1 SYNCS.EXCH.64 URZ, [UR6+0x138], UR4 ;  /* 0x00013804063f95b2 */ /* 0x0000620008000100 */
[----:B------:R-:W-:Y:S01]  /*0790*/  NOP ;  /* 0x0000000000007918 */ /* 0x000fe20000000000 */
[----:B-1----:R-:W-:Y:S06]  /*07a0*/  BAR.SYNC.DEFER_BLOCKING 0x0 ;  /* 0x0000000000007b1d */ /* 0x002fec0000010000 */
[----:B------:R-:W-:Y:S05]  /*07b0*/  @!P2 BRA `(.L_x_4) ;  /* 0x00000038001ca947 */ /* 0x000fea0003800000 */
[----:B------:R-:W-:-:S13]  /*07c0*/  ISETP.GT.U32.AND P0, PT, R8, 0x1, PT ;  /* 0x000000010800780c */ /* 0x000fda0003f04070 */
[----:B0-----:R-:W-:Y:S05]  /*07d0*/  @P0 EXIT ;  /* 0x000000000000094d */ /* 0x001fea0003800000 */
[----:B------:R-:W-:Y:S01]  /*07e0*/  ULDC.64 UR4, c[0x0][0x650] ;  /* 0x0001940000047ab9 */ /* 0x000fe20000000a00 */
[----:B------:R-:W-:Y:S01]  /*07f0*/  PRMT R0, RZ, 0x7610, R0 ;  /* 0x00007610ff007816 */ /* 0x000fe20000000000 */
[----:B------:R-:W-:Y:S01]  /*0800*/  IMAD.MOV.U32 R57, RZ, RZ, -0x1 ;  /* 0xffffffffff397424 */ /* 0x000fe200078e00ff */
[----:B------:R-:W-:Y:S01]  /*0810*/  ISETP.GE.U32.AND P0, PT, R16, UR4, PT ;  /* 0x0000000410007c0c */ /* 0x000fe2000bf06070 */
[----:B------:R-:W-:Y:S02]  /*0820*/  IMAD.MOV.U32 R58, RZ, RZ, -0x1 ;  /* 0xffffffffff3a7424 */ /* 0x000fe400078e00ff */
[----:B------:R-:W-:Y:S01]  /*0830*/  IMAD.MOV.U32 R59, RZ, RZ, -0x1 ;  /* 0xffffffffff3b7424 */ /* 0x000fe200078e00ff */
[----:B------:R-:W-:-:S13]  /*0840*/  ISETP.GE.U32.AND.EX P0, PT, R17, UR5, PT, P0 ;  /* 0x0000000511007c0c */ /* 0x000fda000bf06100 */
[----:B------:R-:W-:Y:S05]  /*0850*/  @P0 BRA `(.L_x_5) ;  /* 0x0000000400540947 */ /* 0x000fea0003800000 */
[----:B------:R-:W0:Y:S01]  /*0860*/  LDC.64 R14, c[0x0][0x628] ;  /* 0x00018a00ff0e7b82 */ /* 0x000e220000000a00 */
[----:B------:R-:W-:Y:S02]  /*0870*/  IMAD.MOV.U32 R6, RZ, RZ, R16 ;  /* 0x000000ffff067224 */ /* 0x000fe400078e0010 */
[----:B------:R-:W-:-:S05]  /*0880*/  IMAD.MOV.U32 R7, RZ, RZ, R17 ;  /* 0x000000ffff077224 */ /* 0x000fca00078e0011 */
[----:B------:R-:W1:Y:S08]  /*0890*/  LDC R0, c[0x0][0x630] ;  /* 0x00018c00ff007b82 */ /* 0x000e700000000800 */
[----:B------:R-:W2:Y:S01]  /*08a0*/  LDC.64 R20, c[0x0][0x620] ;  /* 0x00018800ff147b82 */ /* 0x000ea20000000a00 */
[----:B0-----:R-:W-:-:S04]  /*08b0*/  ISETP.NE.U32.AND P0, PT, R14, RZ, PT ;  /* 0x000000ff0e00720c */ /* 0x001fc80003f05070 */
[----:B------:R-:W-:-:S13]  /*08c0*/  ISETP.NE.AND.EX P0, PT, R15, RZ, PT, P0 ;  /* 0x000000ff0f00720c */ /* 0x000fda0003f05300 */
[----:B-12---:R-:W-:Y:S05]  /*08d0*/  @!P0 BRA `(.L_x_6) ;  /* 0x0000000000288947 */ /* 0x006fea0003800000 */
[----:B------:R-:W0:Y:S02]  /*08e0*/  LDC R11, c[0x0][0x634] ;  /* 0x00018d00ff0b7b82 */ /* 0x000e240000000800 */
[----:B0-----:R-:W-:-:S05]  /*08f0*/  IADD3 R11, P0, R16, R11, RZ ;  /* 0x0000000b100b7210 */ /* 0x001fca0007f1e0ff */
[----:B------:R-:W-:-:S04]  /*0900*/  IMAD.X R13, RZ, RZ, R17, P0 ;  /* 0x000000ffff0d7224 */ /* 0x000fc800000e0611 */
[----:B------:R-:W-:-:S04]  /*0910*/  IMAD.WIDE.U32 R6, R13, R14, RZ ;  /* 0x0000000e0d067225 */ /* 0x000fc800078e00ff */
[----:B------:R-:W-:-:S04]  /*0920*/  IMAD.WIDE.U32 R8, P0, R11, R15, R6 ;  /* 0x0000000f0b087225 */ /* 0x000fc80007800006 */
[----:B------:R-:W-:-:S04]  /*0930*/  IMAD.WIDE.U32 R6, R11, R14, RZ ;  /* 0x0000000e0b067225 */ /* 0x000fc800078e00ff */
[----:B------:R-:W-:Y:S01]  /*0940*/  IMAD.X R11, RZ, RZ, RZ, P0 ;  /* 0x000000ffff0b7224 */ /* 0x000fe200000e06ff */
[----:B------:R-:W-:Y:S01]  /*0950*/  IADD3 RZ, P0, R7, R8, RZ ;  /* 0x0000000807ff7210 */ /* 0x000fe20007f1e0ff */
[----:B------:R-:W-:-:S04]  /*0960*/  IMAD.MOV.U32 R10, RZ, RZ, R9 ;  /* 0x000000ffff0a7224 */ /* 0x000fc800078e0009 */
[----:B------:R-:W-:-:S08]  /*0970*/  IMAD.WIDE.U32.X R6, R13, R15, R10, P0 ;  /* 0x0000000f0d067225 */ /* 0x000fd000000e040a */
.L_x_6:
[-CC-:B------:R-:W-:Y:S01]  /*0980*/  SHF.R.U64 R59, R6, R0.reuse, R7.reuse ;  /* 0x00000000063b7219 */ /* 0x180fe20000001207 */
[----:B------:R-:W0:Y:S01]  /*0990*/  LDC R10, c[0x0][0x618] ;  /* 0x00018600ff0a7b82 */ /* 0x000e220000000800 */
[----:B------:R-:W-:Y:S01]  /*09a0*/  SHF.R.U32.HI R5, RZ, R0, R7 ;  /* 0x00000000ff057219 */ /* 0x000fe20000011607 */
[----:B------:R-:W-:Y:S01]  /*09b0*/  ULDC UR4, c[0x0][0x150] ;  /* 0x0000540000047ab9 */ /* 0x000fe20000000800 */
[----:B------:R-:W-:Y:S02]  /*09c0*/  IADD3 R9, P0, RZ, -R59, RZ ;  /* 0x8000003bff097210 */ /* 0x000fe40007f1e0ff */
[----:B------:R-:W-:-:S03]  /*09d0*/  I2FP.F32.U32 R0, R4 ;  /* 0x0000000400007245 */ /* 0x000fc60000201000 */
[----:B------:R-:W1:Y:S01]  /*09e0*/  LDC.64 R26, c[0x0][0x640] ;  /* 0x00019000ff1a7b82 */ /* 0x000e620000000a00 */
[----:B------:R-:W-:Y:S02]  /*09f0*/  IMAD.X R11, RZ, RZ, ~R5, P0 ;  /* 0x000000ffff0b7224 */ /* 0x000fe400000e0e05 */
[----:B------:R-:W-:Y:S01]  /*0a00*/  FMUL R0, R0, UR4 ;  /* 0x0000000400007c20 */ /* 0x000fe20008400000 */
[----:B------:R-:W-:Y:S01]  /*0a10*/  IMAD.WIDE.U32 R6, R9, R20, R16 ;  /* 0x0000001409067225 */ /* 0x000fe200078e0010 */
[----:B------:R-:W-:-:S03]  /*0a20*/  ULDC UR4, c[0x0][0x154] ;  /* 0x0000550000047ab9 */ /* 0x000fc60000000800 */
[----:B------:R-:W-:Y:S01]  /*0a30*/  IMAD R8, R11, R20, RZ ;  /* 0x000000140b087224 */ /* 0x000fe200078e02ff */
[----:B------:R-:W2:Y:S01]  /*0a40*/  LDC R5, c[0x0][0x144] ;  /* 0x00005100ff057b82 */ /* 0x000ea20000000800 */
[----:B------:R-:W3:Y:S02]  /*0a50*/  F2I.U32.TRUNC.NTZ R0, R0 ;  /* 0x0000000000007305 */ /* 0x000ee4000020f000 */
[----:B------:R-:W-:-:S04]  /*0a60*/  IMAD R9, R9, R21, R8 ;  /* 0x0000001509097224 */ /* 0x000fc800078e0208 */
[----:B------:R-:W-:Y:S01]  /*0a70*/  IMAD.IADD R7, R7, 0x1, R9 ;  /* 0x0000000107077824 */ /* 0x000fe200078e0209 */
[----:B------:R-:W4:Y:S01]  /*0a80*/  LDC R12, c[0x0][0x608] ;  /* 0x00018200ff0c7b82 */ /* 0x000f220000000800 */
[----:B------:R-:W-:-:S03]  /*0a90*/  IMAD.MOV.U32 R9, RZ, RZ, -0x1 ;  /* 0xffffffffff097424 */ /* 0x000fc600078e00ff */
[-CC-:B0-----:R-:W-:Y:S02]  /*0aa0*/  SHF.R.U64 R20, R6, R10.reuse, R7.reuse ;  /* 0x0000000a06147219 */ /* 0x181fe40000001207 */
[----:B------:R-:W-:Y:S02]  /*0ab0*/  I2FP.F32.U32 R6, R3 ;  /* 0x0000000300067245 */ /* 0x000fe40000201000 */
[----:B------:R-:W0:Y:S01]  /*0ac0*/  LDC R24, c[0x0][0x658] ;  /* 0x00019600ff187b82 */ /* 0x000e220000000800 */
[----:B-1----:R-:W-:Y:S01]  /*0ad0*/  ISETP.NE.U32.AND P0, PT, R26, RZ, PT ;  /* 0x000000ff1a00720c */ /* 0x002fe20003f05070 */
[----:B---3--:R-:W-:Y:S01]  /*0ae0*/  IMAD.MOV R8, RZ, RZ, -R0 ;  /* 0x000000ffff087224 */ /* 0x008fe200078e0a00 */
[----:B------:R-:W-:Y:S01]  /*0af0*/  SHF.R.U32.HI R7, RZ, R10, R7 ;  /* 0x0000000aff077219 */ /* 0x000fe20000011607 */
[----:B------:R-:W-:Y:S01]  /*0b00*/  FMUL R6, R6, UR4 ;  /* 0x0000000406067c20 */ /* 0x000fe20008400000 */
[----:B------:R-:W-:-:S03]  /*0b10*/  ISETP.NE.AND.EX P0, PT, R27, RZ, PT, P0 ;  /* 0x000000ff1b00720c */ /* 0x000fc60003f05300 */
[----:B------:R-:W1:Y:S01]  /*0b20*/  LDC R14, c[0x0][0x148] ;  /* 0x00005200ff0e7b82 */ /* 0x000e620000000800 */
[----:B--2---:R-:W-:-:S07]  /*0b30*/  IMAD R0, R5, R8, R4 ;  /* 0x0000000805007224 */ /* 0x004fce00078e0204 */
[----:B------:R-:W2:Y:S01]  /*0b40*/  LDC R22, c[0x0][0x600] ;  /* 0x00018000ff167b82 */ /* 0x000ea20000000800 */
[-CC-:B----4-:R-:W-:Y:S02]  /*0b50*/  SHF.R.U64 R28, R20, R12.reuse, R7.reuse ;  /* 0x0000000c141c7219 */ /* 0x190fe40000001207 */
[----:B------:R-:W-:Y:S01]  /*0b60*/  SHF.R.U32.HI R5, RZ, R12, R7 ;  /* 0x0000000cff057219 */ /* 0x000fe20000011607 */
[----:B------:R-:W-:Y:S01]  /*0b70*/  IMAD.MOV.U32 R7, RZ, RZ, 0x1 ;  /* 0x00000001ff077424 */ /* 0x000fe200078e00ff */
[----:B------:R3:W4:Y:S03]  /*0b80*/  F2I.U32.TRUNC.NTZ R12, R6 ;  /* 0x00000006000c7305 */ /* 0x000726000020f000 */
[----:B------:R-:W1:Y:S01]  /*0b90*/  LDC R15, c[0x0][0x648] ;  /* 0x00019200ff0f7b82 */ /* 0x000e620000000800 */
[-C--:B0-----:R-:W-:Y:S02]  /*0ba0*/  SHF.L.U32 R4, R9, R24.reuse, RZ ;  /* 0x0000001809047219 */ /* 0x081fe400000006ff */
[----:B------:R-:W-:-:S02]  /*0bb0*/  SHF.R.U64 R30, R28, R24, R5 ;  /* 0x000000181c1e7219 */ /* 0x000fc40000001205 */
[----:B------:R-:W-:Y:S02]  /*0bc0*/  LOP3.LUT R11, RZ, R4, RZ, 0x33, !PT ;  /* 0x00000004ff0b7212 */ /* 0x000fe400078e33ff */
[-C--:B------:R-:W-:Y:S01]  /*0bd0*/  SHF.R.U32.HI R5, RZ, R24.reuse, R5 ;  /* 0x00000018ff057219 */ /* 0x080fe20000011605 */
[----:B------:R-:W0:Y:S01]  /*0be0*/  LDC R21, c[0x0][0x638] ;  /* 0x00018e00ff157b82 */ /* 0x000e220000000800 */
[----:B------:R-:W-:Y:S01]  /*0bf0*/  SHF.L.U32 R10, R7, R24, RZ ;  /* 0x00000018070a7219 */ /* 0x000fe200000006ff */
[----:B------:R-:W-:-:S06]  /*0c00*/  IMAD.MOV.U32 R4, RZ, RZ, R30 ;  /* 0x000000ffff047224 */ /* 0x000fcc00078e001e */
[----:B------:R-:W0:Y:S01]  /*0c10*/  LDC R57, c[0x0][0x610] ;  /* 0x00018400ff397b82 */ /* 0x000e220000000800 */
[----:B---34-:R-:W-:Y:S05]  /*0c20*/  @!P0 BRA `(.L_x_7) ;  /* 0x0000000000288947 */ /* 0x018fea0003800000 */
[----:B------:R-:W3:Y:S02]  /*0c30*/  LDC R9, c[0x0][0x64c] ;  /* 0x00019300ff097b82 */ /* 0x000ee40000000800 */
[----:B---3--:R-:W-:-:S05]  /*0c40*/  IADD3 R9, P0, R30, R9, RZ ;  /* 0x000000091e097210 */ /* 0x008fca0007f1e0ff */
        /* <DEDUP_REMOVED lines=8> */
.L_x_7:
[----:B-1----:R-:W-:Y:S01]  /*0cd0*/  SHF.R.U64 R4, R4, R15, R5 ;  /* 0x0000000f04047219 */ /* 0x002fe20000001205 */
[----:B--2---:R-:W-:Y:S01]  /*0ce0*/  VIADD R5, R22, 0xffffffff ;  /* 0xffffffff16057836 */ /* 0x004fe20000000000 */
[----:B------:R-:W-:Y:S01]  /*0cf0*/  LOP3.LUT R11, R28, R11, RZ, 0xc0, !PT ;  /* 0x0000000b1c0b7212 */ /* 0x000fe200078ec0ff */
[----:B------:R-:W-:Y:S02]  /*0d00*/  IMAD.MOV R12, RZ, RZ, -R12 ;  /* 0x000000ffff0c7224 */ /* 0x000fe400078e0a0c */
[----:B------:R-:W-:Y:S02]  /*0d10*/  IMAD.MOV R6, RZ, RZ, -R4 ;  /* 0x000000ffff067224 */ /* 0x000fe400078e0a04 */
[----:B------:R-:W-:Y:S01]  /*0d20*/  IMAD R11, R10, R4, R11 ;  /* 0x000000040a0b7224 */ /* 0x000fe200078e020b */
[----:B------:R-:W-:Y:S01]  /*0d30*/  LOP3.LUT R4, R20, R5, RZ, 0xc0, !PT ;  /* 0x0000000514047212 */ /* 0x000fe200078ec0ff */
[----:B------:R-:W-:Y:S02]  /*0d40*/  @P3 IMAD R0, R14, R12, R3 ;  /* 0x0000000c0e003224 */ /* 0x000fe400078e0203 */
[----:B0-----:R-:W-:-:S02]  /*0d50*/  IMAD R3, R6, R21, R30 ;  /* 0x0000001506037224 */ /* 0x001fc400078e021e */
[----:B------:R-:W-:Y:S02]  /*0d60*/  IMAD R57, R11, R57, R0 ;  /* 0x000000390b397224 */ /* 0x000fe400078e0200 */
[----:B------:R-:W-:Y:S02]  /*0d70*/  IMAD R4, R3, R22, R4 ;  /* 0x0000001603047224 */ /* 0x000fe400078e0204 */
[----:B------:R-:W-:-:S03]  /*0d80*/  IMAD.MOV.U32 R0, RZ, RZ, 0x1 ;  /* 0x00000001ff007424 */ /* 0x000fc600078e00ff */
[----:B------:R-:W-:Y:S02]  /*0d90*/  SEL R58, R4, R57, !P3 ;  /* 0x00000039043a7207 */ /* 0x000fe40005800000 */
[----:B------:R-:W-:-:S07]  /*0da0*/  SEL R57, R57, R4, !P3 ;  /* 0x0000000439397207 */ /* 0x000fce0005800000 */
.L_x_5:
[----:B------:R-:W-:-:S08]  /*0db0*/  NOP ;  /* 0x0000000000007918 */ /* 0x000fd00000000000 */
[----:B------:R-:W0:Y:S02]  /*0dc0*/  USETMAXREG.TRY_ALLOC.CTAPOOL UP0, 0xe8 ;  /* 0x000000e8000079c8 */ /* 0x000e240008000600 */
[----:B0-----:R-:W-:-:S13]  /*0dd0*/  PLOP3.LUT P0, PT, PT, PT, UP0, 0x80, 0x0 ;  /* 0x000000000000781c */ /* 0x001fda0003f0f008 */
[----:B------:R-:W-:Y:S05]  /*0de0*/  @!P0 BRA `(.L_x_5) ;  /* 0xfffffffc00f08947 */ /* 0x000fea000383ffff */
[----:B------:R-:W-:Y:S01]  /*0df0*/  ULDC.64 UR4, c[0x0][0x598] ;  /* 0x0001660000047ab9 */ /* 0x000fe20000000a00 */
[----:B------:R-:W-:Y:S01]  /*0e00*/  ULDC.64 UR36, c[0x0][0x208] ;  /* 0x0000820000247ab9 */ /* 0x000fe20000000a00 */
[----:B------:R-:W-:-:S04]  /*0e10*/  ISETP.NE.U32.AND P0, PT, RZ, UR4, PT ;  /* 0x00000004ff007c0c */ /* 0x000fc8000bf05070 */
[----:B------:R-:W-:-:S13]  /*0e20*/  ISETP.NE.AND.EX P0, PT, RZ, UR5, PT, P0 ;  /* 0x00000005ff007c0c */ /* 0x000fda000bf05300 */
[----:B------:R-:W-:Y:S05]  /*0e30*/  @!P0 BRA `(.L_x_8) ;  /* 0x00000000001c8947 */ /* 0x000fea0003800000 */
[----:B------:R-:W0:Y:S02]  /*0e40*/  LDC.64 R4, c[0x0][0x598] ;  /* 0x00016600ff047b82 */ /* 0x000e240000000a00 */
[----:B0-----:R-:W2:Y:S02]  /*0e50*/  LDG.E.64 R4, desc[UR36][R4.64] ;  /* 0x0000002404047981 */ /* 0x001ea4000c1e1b00 */
[----:B--2---:R-:W-:-:S04]  /*0e60*/  ISETP.NE.U32.AND P0, PT, R4, RZ, PT ;  /* 0x000000ff0400720c */ /* 0x004fc80003f05070 */
[----:B------:R-:W-:-:S13]  /*0e70*/  ISETP.NE.AND.EX P0, PT, R5, RZ, PT, P0 ;  /* 0x000000ff0500720c */ /* 0x000fda0003f05300 */
[----:B------:R-:W-:Y:S05]  /*0e80*/  @!P0 BRA `(.L_x_8) ;  /* 0x0000000000088947 */ /* 0x000fea0003800000 */
[----:B------:R0:W5:Y:S01]  /*0e90*/  LD.E R22, desc[UR36][R4.64] ;  /* 0x0000002404167980 */ /* 0x000162000c101900 */
[----:B------:R-:W-:Y:S05]  /*0ea0*/  BRA `(.L_x_9) ;  /* 0x0000000000247947 */ /* 0x000fea0003800000 */
.L_x_8:
[----:B------:R-:W-:Y:S02]  /*0eb0*/  ULDC.64 UR4, c[0x0][0x588] ;  /* 0x0001620000047ab9 */ /* 0x000fe40000000a00 */
[----:B------:R-:W-:-:S04]  /*0ec0*/  ISETP.NE.U32.AND P0, PT, RZ, UR4, PT ;  /* 0x00000004ff007c0c */ /* 0x000fc8000bf05070 */
[----:B------:R-:W-:-:S13]  /*0ed0*/  ISETP.NE.AND.EX P0, PT, RZ, UR5, PT, P0 ;  /* 0x00000005ff007c0c */ /* 0x000fda000bf05300 */
[----:B------:R-:W-:Y:S05]  /*0ee0*/  @!P0 BRA `(.L_x_10) ;  /* 0x00000000000c8947 */ /* 0x000fea0003800000 */
[----:B------:R-:W0:Y:S02]  /*0ef0*/  LDC.64 R22, c[0x0][0x588] ;  /* 0x00016200ff167b82 */ /* 0x000e240000000a00 */
[----:B0-----:R1:W5:Y:S01]  /*0f00*/  LDG.E R22, desc[UR36][R22.64] ;  /* 0x0000002416167981 */ /* 0x001362000c1e1900 */
[----:B------:R-:W-:Y:S05]  /*0f10*/  BRA `(.L_x_9) ;  /* 0x0000000000087947 */ /* 0x000fea0003800000 */
.L_x_10:
[----:B------:R-:W-:Y:S02]  /*0f20*/  ULDC UR4, c[0x0][0x580] ;  /* 0x0001600000047ab9 */ /* 0x000fe40000000800 */
[----:B------:R-:W-:-:S07]  /*0f30*/  IMAD.U32 R22, RZ, RZ, UR4 ;  /* 0x00000004ff167e24 */ /* 0x000fce000f8e00ff */
.L_x_9:
[----:B------:R-:W-:Y:S02]  /*0f40*/  ULDC.64 UR4, c[0x0][0x5a0] ;  /* 0x0001680000047ab9 */ /* 0x000fe40000000a00 */
[----:B------:R-:W-:-:S04]  /*0f50*/  ISETP.NE.U32.AND P0, PT, RZ, UR4, PT ;  /* 0x00000004ff007c0c */ /* 0x000fc8000bf05070 */
[----:B------:R-:W-:-:S13]  /*0f60*/  ISETP.NE.AND.EX P0, PT, RZ, UR5, PT, P0 ;  /* 0x00000005ff007c0c */ /* 0x000fda000bf05300 */
[----:B------:R-:W-:Y:S05]  /*0f70*/  @!P0 BRA `(.L_x_11) ;  /* 0x00000000001c8947 */ /* 0x000fea0003800000 */
[----:B0-----:R-:W0:Y:S02]  /*0f80*/  LDC.64 R4, c[0x0][0x5a0] ;  /* 0x00016800ff047b82 */ /* 0x001e240000000a00 */
[----:B0-----:R-:W2:Y:S02]  /*0f90*/  LDG.E.64 R4, desc[UR36][R4.64] ;  /* 0x0000002404047981 */ /* 0x001ea4000c1e1b00 */
[----:B--2---:R-:W-:-:S04]  /*0fa0*/  ISETP.NE.U32.AND P0, PT, R4, RZ, PT ;  /* 0x000000ff0400720c */ /* 0x004fc80003f05070 */
[----:B------:R-:W-:-:S13]  /*0fb0*/  ISETP.NE.AND.EX P0, PT, R5, RZ, PT, P0 ;  /* 0x000000ff0500720c */ /* 0x000fda0003f05300 */
[----:B------:R-:W-:Y:S05]  /*0fc0*/  @!P0 BRA `(.L_x_11) ;  /* 0x0000000000088947 */ /* 0x000fea0003800000 */
[----:B-1----:R0:W5:Y:S01]  /*0fd0*/  LD.E R23, desc[UR36][R4.64] ;  /* 0x0000002404177980 */ /* 0x002162000c101900 */
[----:B------:R-:W-:Y:S05]  /*0fe0*/  BRA `(.L_x_12) ;  /* 0x0000000000247947 */ /* 0x000fea0003800000 */
.L_x_11:
[----:B------:R-:W-:Y:S02]  /*0ff0*/  ULDC.64 UR4, c[0x0][0x590] ;  /* 0x0001640000047ab9 */ /* 0x000fe40000000a00 */
[----:B------:R-:W-:-:S04]  /*1000*/  ISETP.NE.U32.AND P0, PT, RZ, UR4, PT ;  /* 0x00000004ff007c0c */ /* 0x000fc8000bf05070 */
[----:B------:R-:W-:-:S13]  /*1010*/  ISETP.NE.AND.EX P0, PT, RZ, UR5, PT, P0 ;  /* 0x00000005ff007c0c */ /* 0x000fda000bf05300 */
[----:B------:R-:W-:Y:S05]  /*1020*/  @!P0 BRA `(.L_x_13) ;  /* 0x00000000000c8947 */ /* 0x000fea0003800000 */
[----:B0-----:R-:W1:Y:S02]  /*1030*/  LDC.64 R4, c[0x0][0x590] ;  /* 0x00016400ff047b82 */ /* 0x001e640000000a00 */
[----:B-1----:R1:W5:Y:S01]  /*1040*/  LDG.E R23, desc[UR36][R4.64] ;  /* 0x0000002404177981 */ /* 0x002362000c1e1900 */
[----:B------:R-:W-:Y:S05]  /*1050*/  BRA `(.L_x_12) ;  /* 0x0000000000087947 */ /* 0x000fea0003800000 */
.L_x_13:
[----:B------:R-:W-:Y:S02]  /*1060*/  ULDC UR4, c[0x0][0x584] ;  /* 0x0001610000047ab9 */ /* 0x000fe40000000800 */
[----:B-1----:R-:W-:-:S07]  /*1070*/  IMAD.U32 R23, RZ, RZ, UR4 ;  /* 0x00000004ff177e24 */ /* 0x002fce000f8e00ff */
.L_x_12:
[----:B------:R-:W-:-:S13]  /*1080*/  LOP3.LUT P0, RZ, R0, 0xff, RZ, 0xc0, !PT ;  /* 0x000000ff00ff7812 */ /* 0x000fda000780c0ff */
[----:B------:R-:W-:Y:S05]  /*1090*/  @!P0 EXIT ;  /* 0x000000000000894d */ /* 0x000fea0003800000 */
[----:B------:R-:W-:Y:S01]  /*10a0*/  ULDC UR4, c[0x0][0x28c] ;  /* 0x0000a30000047ab9 */ /* 0x000fe20000000800 */
[----:B------:R-:W-:Y:S01]  /*10b0*/  UMOV UR38, URZ ;  /* 0x0000003f00267c82 */ /* 0x000fe20008000000 */
[----:B------:R-:W-:Y:S01]  /*10c0*/  UIADD3 UR4, UR4, 0x3f, URZ ;  /* 0x0000003f04047890 */ /* 0x000fe2000fffe03f */
[----:B------:R-:W-:-:S03]  /*10d0*/  UMOV UR39, URZ ;  /* 0x0000003f00277c82 */ /* 0x000fc60008000000 */
[----:B------:R-:W-:-:S04]  /*10e0*/  USHF.R.S32.HI UR5, URZ, 0x1f, UR4 ;  /* 0x0000001f3f057899 */ /* 0x000fc80008011404 */
[----:B------:R-:W-:-:S04]  /*10f0*/  ULEA.HI UR5, UR5, UR4, URZ, 0x6 ;  /* 0x0000000405057291 */ /* 0x000fc8000f8f303f */
[----:B------:R-:W-:-:S12]  /*1100*/  USHF.R.S32.HI UR40, URZ, 0x6, UR5 ;  /* 0x000000063f287899 */ /* 0x000fd80008011405 */
.L_x_99:
[----:B------:R-:W-:Y:S01]  /*1110*/  LOP3.LUT R0, R18, 0x80, RZ, 0xc0, !PT ;  /* 0x0000008012007812 */ /* 0x000fe200078ec0ff */
[----:B------:R-:W2:Y:S01]  /*1120*/  S2UR UR7, SR_CgaCtaId ;  /* 0x00000000000779c3 */ /* 0x000ea20000008800 */
[----:B------:R-:W-:Y:S02]  /*1130*/  UMOV UR6, 0x400 ;  /* 0x0000040000067882 */ /* 0x000fe40000000000 */
[----:B------:R-:W-:-:S06]  /*1140*/  SHF.R.U32.HI R0, RZ, 0x7, R0 ;  /* 0x00000007ff007819 */ /* 0x000fcc0000011600 */
[----:B------:R-:W3:Y:S01]  /*1150*/  SHFL.IDX PT, R0, R0, RZ, 0x1f ;  /* 0x00001fff00007589 */ /* 0x000ee200000e0000 */
[----:B--2---:R-:W-:Y:S01]  /*1160*/  ULEA UR6, UR7, UR6, 0x18 ;  /* 0x0000000607067291 */ /* 0x004fe2000f8ec03f */
[----:B---3--:R-:W-:-:S13]  /*1170*/  R2UR UR4, R0 ;  /* 0x00000000000472ca */ /* 0x008fda00000e0000 */
[----:B------:R-:W-:-:S04]  /*1180*/  ULEA.HI UR5, UR4, UR4, URZ, 0x1 ;  /* 0x0000000404057291 */ /* 0x000fc8000f8f083f */
[----:B------:R-:W-:-:S04]  /*1190*/  ULOP3.LUT UR5, UR5, 0xffffe, URZ, 0xc0, !UPT ;  /* 0x000ffffe05057892 */ /* 0x000fc8000f8ec03f */
[----:B------:R-:W-:-:S03]  /*11a0*/  UIADD3 UR5, UR4, -UR5, URZ ;  /* 0x8000000504057290 */ /* 0x000fc6000fffe03f */
[----:B------:R-:W-:Y:S01]  /*11b0*/  ULDC UR4, c[0x0][0x28c] ;  /* 0x0000a30000047ab9 */ /* 0x000fe20000000800 */
[----:B------:R-:W-:Y:S01]  /*11c0*/  ULEA UR5, UR5, UR6, 0xc ;  /* 0x0000000605057291 */ /* 0x000fe2000f8e603f */
[----:B------:R-:W-:-:S03]  /*11d0*/  ISETP.LT.AND P0, PT, RZ, UR4, PT ;  /* 0x00000004ff007c0c */ /* 0x000fc6000bf01270 */
[----:B------:R-:W-:-:S04]  /*11e0*/  UIADD3 UR5, UR5, 0x200, URZ ;  /* 0x0000020005057890 */ /* 0x000fc8000fffe03f */
[----:B------:R-:W-:-:S04]  /*11f0*/  USHF.R.U32.HI UR5, URZ, 0x4, UR5 ;  /* 0x000000043f057899 */ /* 0x000fc80008011605 */
[----:B------:R-:W-:Y:S02]  /*1200*/  ULOP3.LUT UR41, UR5, 0x3fff, URZ, 0xc0, !UPT ;  /* 0x00003fff05297892 */ /* 0x000fe4000f8ec03f */
[----:B0---4-:R-:W-:Y:S10]  /*1210*/  @P0 BRA `(.L_x_14) ;  /* 0x0000000000400947 */ /* 0x011ff40003800000 */
[----:B------:R-:W-:Y:S01]  /*1220*/  MOV R0, 0x0 ;  /* 0x0000000000007802 */ /* 0x000fe20000000f00 */
[----:B------:R-:W-:Y:S01]  /*1230*/  ULDC.64 UR4, c[0x4][0x68] ;  /* 0x01001a0000047ab9 */ /* 0x000fe20000000a00 */
[----:B------:R-:W-:Y:S01]  /*1240*/  ULDC.64 UR6, c[0x4][0x8] ;  /* 0x0100020000067ab9 */ /* 0x000fe20000000a00 */
[----:B01----:R-:W-:Y:S01]  /*1250*/  IMAD.U32 R4, RZ, RZ, UR4 ;  /* 0x00000004ff047e24 */ /* 0x003fe2000f8e00ff */
[----:B------:R0:W1:Y:S01]  /*1260*/  LDC.64 R14, c[0x4][R0] ;  /* 0x01000000000e7b82 */ /* 0x0000620000000a00 */
[----:B------:R-:W-:Y:S01]  /*1270*/  IMAD.U32 R5, RZ, RZ, UR5 ;  /* 0x00000005ff057e24 */ /* 0x000fe2000f8e00ff */
[----:B------:R-:W-:Y:S01]  /*1280*/  ULDC.64 UR4, c[0x4][0x70] ;  /* 0x01001c0000047ab9 */ /* 0x000fe20000000a00 */
[----:B------:R-:W-:Y:S02]  /*1290*/  IMAD.U32 R10, RZ, RZ, UR6 ;  /* 0x00000006ff0a7e24 */ /* 0x000fe4000f8e00ff */
[----:B------:R-:W-:Y:S02]  /*12a0*/  IMAD.U32 R6, RZ, RZ, UR4 ;  /* 0x00000004ff067e24 */ /* 0x000fe4000f8e00ff */
[----:B------:R-:W-:-:S02]  /*12b0*/  IMAD.U32 R7, RZ, RZ, UR5 ;  /* 0x00000005ff077e24 */ /* 0x000fc4000f8e00ff */
[----:B------:R-:W-:Y:S02]  /*12c0*/  IMAD.U32 R11, RZ, RZ, UR7 ;  /* 0x00000007ff0b7e24 */ /* 0x000fe4000f8e00ff */
[----:B------:R-:W-:Y:S02]  /*12d0*/  IMAD.MOV.U32 R8, RZ, RZ, 0x1e1 ;  /* 0x000001e1ff087424 */ /* 0x000fe400078e00ff */
[----:B------:R-:W-:Y:S02]  /*12e0*/  IMAD.MOV.U32 R12, RZ, RZ, 0x1 ;  /* 0x00000001ff0c7424 */ /* 0x000fe400078e00ff */
[----:B0-----:R-:W-:-:S07]  /*12f0*/  IMAD.MOV.U32 R13, RZ, RZ, RZ ;  /* 0x000000ffff0d7224 */ /* 0x001fce00078e00ff */
[----:B------:R-:W-:-:S07]  /*1300*/  LEPC R20, `(.L_x_14) ;  /* 0x000000001014794e */ /* 0x000fce0000000000 */
[----:B-1---5:R-:W-:Y:S05]  /*1310*/  CALL.ABS.NOINC R14 ;  /* 0x000000000e007343 */ /* 0x022fea0003c00000 */
.L_x_14:
[----:B------:R-:W-:-:S04]  /*1320*/  LOP3.LUT R0, R19, 0x1, RZ, 0xfc, !PT ;  /* 0x0000000113007812 */ /* 0x000fc800078efcff */
[----:B------:R-:W-:-:S13]  /*1330*/  ISETP.NE.AND P0, PT, R0, 0x3, PT ;  /* 0x000000030000780c */ /* 0x000fda0003f05270 */
[----:B------:R-:W-:Y:S05]  /*1340*/  @!P0 BRA `(.L_x_15) ;  /* 0x0000000000048947 */ /* 0x000fea0003800000 */
[----:B------:R-:W-:Y:S01]  /*1350*/  BPT.TRAP 0x1 ;  /* 0x000000040000795c */ /* 0x000fe20000300000 */
.L_x_15:
[----:B------:R-:W2:Y:S01]  /*1360*/  S2UR UR5, SR_CgaCtaId ;  /* 0x00000000000579c3 */ /* 0x000ea20000008800 */
[----:B------:R-:W-:Y:S01]  /*1370*/  UMOV UR4, 0x400 ;  /* 0x0000040000047882 */ /* 0x000fe20000000000 */
[----:B------:R-:W-:Y:S02]  /*1380*/  IMAD.U32 R0, RZ, RZ, UR38 ;  /* 0x00000026ff007e24 */ /* 0x000fe4000f8e00ff */
[----:B------:R-:W-:-:S03]  /*1390*/  IMAD.U32 R3, RZ, RZ, UR39 ;  /* 0x00000027ff037e24 */ /* 0x000fc6000f8e00ff */
[----:B------:R-:W-:Y:S01]  /*13a0*/  SHF.L.U32 R0, R0, 0x1f, RZ ;  /* 0x0000001f00007819 */ /* 0x000fe200000006ff */
[----:B--2---:R-:W-:-:S06]  /*13b0*/  ULEA UR4, UR5, UR4, 0x18 ;  /* 0x0000000405047291 */ /* 0x004fcc000f8ec03f */
[----:B------:R-:W-:-:S04]  /*13c0*/  IMAD.U32 R6, RZ, RZ, UR4 ;  /* 0x00000004ff067e24 */ /* 0x000fc8000f8e00ff */
[----:B------:R-:W-:-:S04]  /*13d0*/  IMAD R3, R3, 0x8, R6 ;  /* 0x0000000803037824 */ /* 0x000fc800078e0206 */
[----:B------:R2:W3:Y:S01]  /*13e0*/  SYNCS.PHASECHK.TRANS64.TRYWAIT P1, [R3+URZ], R0 ;  /* 0x00000000030075a7 */ /* 0x0004e2000802017f */
[----:B------:R-:W-:Y:S05]  /*13f0*/  @!P0 BRA `(.L_x_16) ;  /* 0x0000000000048947 */ /* 0x000fea0003800000 */
[----:B------:R-:W-:Y:S01]  /*1400*/  BPT.TRAP 0x1 ;  /* 0x000000040000795c */ /* 0x000fe20000300000 */
.L_x_16:
[----:B---3--:R-:W-:Y:S05]  /*1410*/  @P1 BRA `(.L_x_17) ;  /* 0x0000000000081947 */ /* 0x008fea0003800000 */
[----:B------:R-:W3:Y:S02]  /*1420*/  SYNCS.PHASECHK.TRANS64.TRYWAIT P1, [R3+URZ], R0 ;  /* 0x00000000030075a7 */ /* 0x000ee4000802017f */
[----:B---3--:R-:W-:Y:S05]  /*1430*/  @!P1 BRA `(.L_x_18) ;  /* 0x0000004800809947 */ /* 0x008fea0003800000 */
.L_x_17:
[----:B------:R-:W-:-:S04]  /*1440*/  UISETP.LT.AND UP0, UPT, UR40, 0x1, UPT ;  /* 0x000000012800788c */ /* 0x000fc8000bf01270 */
[----:B------:R-:W-:-:S06]  /*1450*/  USEL UR4, UR40, 0x1, UP0 ;  /* 0x0000000128047887 */ /* 0x000fcc0008000000 */
[----:B--23--:R-:W-:Y:S01]  /*1460*/  IMAD.U32 R0, RZ, RZ, UR4 ;  /* 0x00000004ff007e24 */ /* 0x00cfe2000f8e00ff */
[----:B------:R-:W-:Y:S05]  /*1470*/  WARPSYNC.ALL ;  /* 0x0000000000007948 */ /* 0x000fea0003800000 */
[----:B------:R-:W-:-:S04]  /*1480*/  IADD3 R0, -R0, UR40, RZ ;  /* 0x0000002800007c10 */ /* 0x000fc8000fffe1ff */
[----:B------:R-:W-:Y:S02]  /*1490*/  ISETP.GE.AND P1, PT, R0, 0x1, PT ;  /* 0x000000010000780c */ /* 0x000fe40003f26270 */
[----:B------:R-:W-:Y:S01]  /*14a0*/  R2UR UR4, R6 ;  /* 0x00000000060472ca */ /* 0x000fe200000e0000 */
[----:B------:R-:W-:Y:S01]  /*14b0*/  ULOP3.LUT UR41, UR41, 0x10000, URZ, 0xfc, !UPT ;  /* 0x0001000029297892 */ /* 0x000fe2000f8efc3f */
[----:B------:R-:W-:Y:S01]  /*14c0*/  WARPGROUP.ARRIVE ;  /* 0x00000000000079c5 */ /* 0x000fe20000000000 */
[----:B------:R-:W-:Y:S01]  /*14d0*/  UMOV UR5, 0x80000020 ;  /* 0x8000002000057882 */ /* 0x000fe20000000000 */
[----:B------:R-:W-:-:S09]  /*14e0*/  UMOV UR7, 0x80000020 ;  /* 0x8000002000077882 */ /* 0x000fd20000000000 */
[----:B------:R-:W-:-:S04]  /*14f0*/  UIADD3 UR4, UR4, 0x24200, URZ ;  /* 0x0002420004047890 */ /* 0x000fc8000fffe03f */
[----:B------:R-:W-:-:S04]  /*1500*/  USHF.R.U32.HI UR4, URZ, 0x4, UR4 ;  /* 0x000000043f047899 */ /* 0x000fc80008011604 */
[----:B------:R-:W-:-:S04]  /*1510*/  ULOP3.LUT UR4, UR4, 0x3fff, URZ, 0xc0, !UPT ;  /* 0x00003fff04047892 */ /* 0x000fc8000f8ec03f */
[----:B------:R-:W-:Y:S02]  /*1520*/  ULOP3.LUT UR9, UR4, 0x10000, URZ, 0xfc, !UPT ;  /* 0x0001000004097892 */ /* 0x000fe4000f8efc3f */
[----:B------:R-:W-:Y:S02]  /*1530*/  ULEA UR4, UR39, UR41, 0x9 ;  /* 0x0000002927047291 */ /* 0x000fe4000f8e483f */
[----:B------:R-:W-:-:S09]  /*1540*/  ULEA UR6, UR39, UR9, 0x8 ;  /* 0x0000000927067291 */ /* 0x000fd2000f8e403f */
[----:B------:R-:W-:Y:S01]  /*1550*/  IGMMA.64x64x32.S8.S8 R24, gdesc[UR4], RZ, !UPT, gsb0 ;  /* 0x01e00000041879f1 */ /* 0x000fe2000c0410ff */
[----:B------:R-:W-:Y:S02]  /*1560*/  UIADD3 UR4, UR4, 0x2, URZ ;  /* 0x0000000204047890 */ /* 0x000fe4000fffe03f */
[----:B------:R-:W-:Y:S01]  /*1570*/  UIADD3 UR6, UR6, 0x2, URZ ;  /* 0x0000000206067890 */ /* 0x000fe2000fffe03f */
[----:B------:R-:W-:Y:S01]  /*1580*/  UMOV UR5, 0x80000020 ;  /* 0x8000002000057882 */ /* 0x000fe20000000000 */
[----:B------:R-:W-:Y:S01]  /*1590*/  UMOV UR7, 0x80000020 ;  /* 0x8000002000077882 */ /* 0x000fe20000000000 */
[----:B------:R-:W-:Y:S02]  /*15a0*/  WARPGROUP.DEPBAR.LE gsb0, 0x0 ;  /* 0x00008000000079c5 */ /* 0x000fe40000010000 */
[----:B------:R-:W-:-:S06]  /*15b0*/  WARPGROUP.ARRIVE ;  /* 0x00000000000079c5 */ /* 0x000fcc0000000000 */
[----:B------:R-:W-:Y:S03]  /*15c0*/  IGMMA.64x64x32.S8.S8 R24, gdesc[UR4], R24, gsb0 ;  /* 0x01e00000041879f1 */ /* 0x000fe60008041018 */
[----:B------:R-:W-:Y:S02]  /*15d0*/  WARPGROUP.DEPBAR.LE gsb0, 0x0 ;  /* 0x00008000000079c5 */ /* 0x000fe40000010000 */
[----:B------:R-:W-:Y:S05]  /*15e0*/  @!P1 BRA `(.L_x_19) ;  /* 0x0000000000e09947 */ /* 0x000fea0003800000 */
[----:B------:R-:W-:Y:S02]  /*15f0*/  UIADD3 UR4, UR39, 0x1, URZ ;  /* 0x0000000127047890 */ /* 0x000fe4000fffe03f */
[----:B------:R-:W-:Y:S02]  /*1600*/  IMAD.U32 R3, RZ, RZ, UR39 ;  /* 0x00000027ff037e24 */ /* 0x000fe4000f8e00ff */
[----:B------:R-:W-:-:S04]  /*1610*/  UISETP.NE.AND UP0, UPT, UR4, 0x12, UPT ;  /* 0x000000120400788c */ /* 0x000fc8000bf05270 */
[----:B------:R-:W-:Y:S02]  /*1620*/  USEL UR5, URZ, 0x1, UP0 ;  /* 0x000000013f057887 */ /* 0x000fe40008000000 */
[----:B------:R-:W-:Y:S02]  /*1630*/  USEL UR8, UR4, URZ, UP0 ;  /* 0x0000003f04087287 */ /* 0x000fe40008000000 */
[----:B------:R-:W-:-:S06]  /*1640*/  ULOP3.LUT UR5, UR38, UR5, URZ, 0x3c, !UPT ;  /* 0x0000000526057292 */ /* 0x000fcc000f8e3c3f */
[----:B------:R-:W-:-:S07]  /*1650*/  IMAD.U32 R7, RZ, RZ, UR5 ;  /* 0x00000005ff077e24 */ /* 0x000fce000f8e00ff */
.L_x_26:
[----:B------:R-:W-:Y:S05]  /*1660*/  @!P0 BRA `(.L_x_20) ;  /* 0x0000000000048947 */ /* 0x000fea0003800000 */
[----:B------:R-:W-:Y:S01]  /*1670*/  BPT.TRAP 0x1 ;  /* 0x000000040000795c */ /* 0x000fe20000300000 */
.L_x_20:
[----:B------:R-:W2:Y:S01]  /*1680*/  S2UR UR5, SR_CgaCtaId ;  /* 0x00000000000579c3 */ /* 0x000ea20000008800 */
[----:B------:R-:W-:Y:S01]  /*1690*/  UMOV UR4, 0x400 ;  /* 0x0000040000047882 */ /* 0x000fe20000000000 */
[----:B01----:R-:W-:Y:S01]  /*16a0*/  IMAD.U32 R5, RZ, RZ, UR8 ;  /* 0x00000008ff057e24 */ /* 0x003fe2000f8e00ff */
[----:B------:R-:W-:Y:S01]  /*16b0*/  SHF.L.U32 R4, R7, 0x1f, RZ ;  /* 0x0000001f07047819 */ /* 0x000fe200000006ff */
[----:B--2---:R-:W-:-:S06]  /*16c0*/  ULEA UR4, UR5, UR4, 0x18 ;  /* 0x0000000405047291 */ /* 0x004fcc000f8ec03f */
[----:B------:R-:W-:-:S04]  /*16d0*/  IMAD.U32 R6, RZ, RZ, UR4 ;  /* 0x00000004ff067e24 */ /* 0x000fc8000f8e00ff */
[----:B------:R-:W-:-:S04]  /*16e0*/  IMAD R5, R5, 0x8, R6 ;  /* 0x0000000805057824 */ /* 0x000fc800078e0206 */
[----:B------:R0:W1:Y:S01]  /*16f0*/  SYNCS.PHASECHK.TRANS64.TRYWAIT P1, [R5+URZ], R4 ;  /* 0x00000004050075a7 */ /* 0x000062000802017f */
[----:B------:R-:W-:Y:S05]  /*1700*/  @!P0 BRA `(.L_x_21) ;  /* 0x0000000000048947 */ /* 0x000fea0003800000 */
[----:B------:R-:W-:Y:S01]  /*1710*/  BPT.TRAP 0x1 ;  /* 0x000000040000795c */ /* 0x000fe20000300000 */
.L_x_21:
[----:B-1----:R-:W-:Y:S05]  /*1720*/  @P1 BRA `(.L_x_22) ;  /* 0x0000000000081947 */ /* 0x002fea0003800000 */
[----:B------:R-:W1:Y:S02]  /*1730*/  SYNCS.PHASECHK.TRANS64.TRYWAIT P1, [R5+URZ], R4 ;  /* 0x00000004050075a7 */ /* 0x000e64000802017f */
[----:B-1----:R-:W-:Y:S05]  /*1740*/  @!P1 BRA `(.L_x_23) ;  /* 0x0000004400d09947 */ /* 0x002fea0003800000 */
.L_x_22:
[----:B------:R-:W-:Y:S01]  /*1750*/  ULEA UR4, UR8, UR41, 0x9 ;  /* 0x0000002908047291 */ /* 0x000fe2000f8e483f */
[----:B------:R-:W-:Y:S01]  /*1760*/  WARPGROUP.ARRIVE ;  /* 0x00000000000079c5 */ /* 0x000fe20000000000 */
[----:B------:R-:W-:Y:S01]  /*1770*/  ULEA UR6, UR8, UR9, 0x8 ;  /* 0x0000000908067291 */ /* 0x000fe2000f8e403f */
[----:B------:R-:W-:Y:S01]  /*1780*/  UMOV UR5, 0x80000020 ;  /* 0x8000002000057882 */ /* 0x000fe20000000000 */
[----:B------:R-:W-:-:S07]  /*1790*/  UMOV UR7, 0x80000020 ;  /* 0x8000002000077882 */ /* 0x000fce0000000000 */
[----:B------:R-:W-:Y:S01]  /*17a0*/  IGMMA.64x64x32.S8.S8 R24, gdesc[UR4], R24, gsb0 ;  /* 0x01e00000041879f1 */ /* 0x000fe20008041018 */
        /* <DEDUP_REMOVED lines=9> */
[----:B------:R-:W-:Y:S01]  /*1840*/  BPT.TRAP 0x1 ;  /* 0x000000040000795c */ /* 0x000fe20000300000 */
.L_x_24:
[----:B01----:R-:W-:Y:S01]  /*1850*/  IMAD R4, R3, 0x8, R6 ;  /* 0x0000000803047824 */ /* 0x003fe200078e0206 */
[----:B------:R-:W-:-:S03]  /*1860*/  ISETP.GT.U32.AND P1, PT, R19, 0x1, PT ;  /* 0x000000011300780c */ /* 0x000fc60003f24070 */
[----:B------:R-:W-:-:S05]  /*1870*/  VIADD R4, R4, 0x90 ;  /* 0x0000009004047836 */ /* 0x000fca0000000000 */
[----:B------:R-:W-:-:S04]  /*1880*/  PRMT R4, RZ, 0x654, R4 ;  /* 0x00000654ff047816 */ /* 0x000fc80000000004 */
[----:B------:R0:W-:Y:S01]  /*1890*/  SYNCS.ARRIVE.TRANS64.RED.A1T0 RZ, [R4+URZ], RZ ;  /* 0x000000ff04ff79a7 */ /* 0x0001e2000810043f */
[----:B------:R-:W-:Y:S05]  /*18a0*/  @P1 BRA `(.L_x_25) ;  /* 0x0000000000041947 */ /* 0x000fea0003800000 */
[----:B------:R-:W-:Y:S01]  /*18b0*/  BPT.TRAP 0x1 ;  /* 0x000000040000795c */ /* 0x000fe20000300000 */
.L_x_25:
[----:B------:R-:W-:Y:S01]  /*18c0*/  UIADD3 UR8, UR8, 0x1, URZ ;  /* 0x0000000108087890 */ /* 0x000fe2000fffe03f */
[C---:B------:R-:W-:Y:S01]  /*18d0*/  ISETP.GT.AND P2, PT, R0.reuse, 0x1, PT ;  /* 0x000000010000780c */ /* 0x040fe20003f44270 */
[----:B------:R-:W-:Y:S02]  /*18e0*/  VIADD R3, R3, 0x1 ;  /* 0x0000000103037836 */ /* 0x000fe40000000000 */
[----:B------:R-:W-:Y:S01]  /*18f0*/  UISETP.NE.AND UP0, UPT, UR8, 0x12, UPT ;  /* 0x000000120800788c */ /* 0x000fe2000bf05270 */
[----:B------:R-:W-:Y:S02]  /*1900*/  VIADD R0, R0, 0xffffffff ;  /* 0xffffffff00007836 */ /* 0x000fe40000000000 */
[C---:B------:R-:W-:Y:S01]  /*1910*/  ISETP.NE.AND P1, PT, R3.reuse, 0x12, PT ;  /* 0x000000120300780c */ /* 0x040fe20003f25270 */
[----:B------:R-:W-:Y:S02]  /*1920*/  USEL UR4, URZ, 0x1, UP0 ;  /* 0x000000013f047887 */ /* 0x000fe40008000000 */
[----:B------:R-:W-:Y:S01]  /*1930*/  USEL UR8, UR8, URZ, UP0 ;  /* 0x0000003f08087287 */ /* 0x000fe20008000000 */
[----:B------:R-:W-:-:S03]  /*1940*/  SEL R3, R3, RZ, P1 ;  /* 0x000000ff03037207 */ /* 0x000fc60000800000 */
[----:B------:R-:W-:Y:S01]  /*1950*/  LOP3.LUT R7, R7, UR4, RZ, 0x3c, !PT ;  /* 0x0000000407077c12 */ /* 0x000fe2000f8e3cff */
[----:B------:R-:W-:Y:S07]  /*1960*/  @P2 BRA `(.L_x_26) ;  /* 0xfffffffc003c2947 */ /* 0x000fee000383ffff */
.L_x_19:
[----:B------:R-:W2:Y:S02]  /*1970*/  LDC R0, c[0x0][0x28c] ;  /* 0x0000a300ff007b82 */ /* 0x000ea40000000800 */
[----:B--2---:R-:W-:-:S13]  /*1980*/  ISETP.GE.AND P1, PT, R0, 0x1, PT ;  /* 0x000000010000780c */ /* 0x004fda0003f26270 */
[----:B------:R-:W-:Y:S05]  /*1990*/  @!P1 BRA `(.L_x_27) ;  /* 0x0000000000409947 */ /* 0x000fea0003800000 */
[----:B------:R-:W-:Y:S05]  /*19a0*/  @!P0 BRA `(.L_x_28) ;  /* 0x0000000000048947 */ /* 0x000fea0003800000 */
[----:B------:R-:W-:Y:S01]  /*19b0*/  BPT.TRAP 0x1 ;  /* 0x000000040000795c */ /* 0x000fe20000300000 */
.L_x_28:
[----:B------:R-:W-:Y:S01]  /*19c0*/  UISETP.LT.AND UP0, UPT, UR40, 0x1, UPT ;  /* 0x000000012800788c */ /* 0x000fe2000bf01270 */
[----:B------:R-:W-:-:S03]  /*19d0*/  ISETP.GT.U32.AND P0, PT, R19, 0x1, PT ;  /* 0x000000011300780c */ /* 0x000fc60003f04070 */
[----:B------:R-:W-:-:S04]  /*19e0*/  USEL UR6, UR40, 0x1, UP0 ;  /* 0x0000000128067887 */ /* 0x000fc80008000000 */
[----:B------:R-:W-:-:S04]  /*19f0*/  UIADD3 UR6, UR39, UR40, -UR6 ;  /* 0x0000002827067290 */ /* 0x000fc8000fffe806 */
[----:B------:R-:W-:-:S04]  /*1a00*/  UIMAD.WIDE.U32 UR4, UR6, 0x38e38e39, URZ ;  /* 0x38e38e39060478a5 */ /* 0x000fc8000f8e003f */
[----:B------:R-:W-:-:S04]  /*1a10*/  USHF.R.U32.HI UR4, URZ, 0x2, UR5 ;  /* 0x000000023f047899 */ /* 0x000fc80008011605 */
[----:B------:R-:W-:-:S06]  /*1a20*/  UIMAD UR6, UR4, -0x12, UR6 ;  /* 0xffffffee040678a4 */ /* 0x000fcc000f8e0206 */
[----:B------:R-:W-:-:S04]  /*1a30*/  IMAD.U32 R3, RZ, RZ, UR6 ;  /* 0x00000006ff037e24 */ /* 0x000fc8000f8e00ff */
[----:B------:R-:W-:-:S04]  /*1a40*/  IMAD R0, R3, 0x8, R6 ;  /* 0x0000000803007824 */ /* 0x000fc800078e0206 */
[----:B------:R-:W-:-:S05]  /*1a50*/  VIADD R0, R0, 0x90 ;  /* 0x0000009000007836 */ /* 0x000fca0000000000 */
[----:B------:R-:W-:-:S04]  /*1a60*/  PRMT R0, RZ, 0x654, R0 ;  /* 0x00000654ff007816 */ /* 0x000fc80000000000 */
[----:B------:R2:W-:Y:S01]  /*1a70*/  SYNCS.ARRIVE.TRANS64.RED.A1T0 RZ, [R0+URZ], RZ ;  /* 0x000000ff00ff79a7 */ /* 0x0005e2000810043f */
[----:B------:R-:W-:Y:S05]  /*1a80*/  @P0 BRA `(.L_x_27) ;  /* 0x0000000000040947 */ /* 0x000fea0003800000 */
[----:B------:R-:W-:Y:S01]  /*1a90*/  BPT.TRAP 0x1 ;  /* 0x000000040000795c */ /* 0x000fe20000300000 */
.L_x_27:
[----:B------:R-:W3:Y:S01]  /*1aa0*/  LDC R8, c[0x0][0x288] ;  /* 0x0000a200ff087b82 */ /* 0x000ee20000000800 */
[----:B01----:R-:W-:Y:S01]  /*1ab0*/  LOP3.LUT R4, R18, 0x60, RZ, 0xc0, !PT ;  /* 0x0000006012047812 */ /* 0x003fe200078ec0ff */
[----:B------:R-:W-:Y:S01]  /*1ac0*/  IMAD.SHL.U32 R7, R58, 0x40, RZ ;  /* 0x000000403a077824 */ /* 0x000fe200078e00ff */
[----:B------:R-:W-:Y:S01]  /*1ad0*/  UIADD3 UR39, UR40, UR39, URZ ;  /* 0x0000002728277290 */ /* 0x000fe2000fffe03f */
[----:B--2---:R-:W-:Y:S01]  /*1ae0*/  SHF.R.U32.HI R0, RZ, 0x2, R18 ;  /* 0x00000002ff007819 */ /* 0x004fe20000011612 */
[----:B------:R-:W-:Y:S01]  /*1af0*/  IMAD.SHL.U32 R13, R57, 0x80, RZ ;  /* 0x00000080390d7824 */ /* 0x000fe200078e00ff */
[----:B------:R-:W-:Y:S01]  /*1b00*/  SHF.R.U32.HI R6, RZ, 0x1, R4 ;  /* 0x00000001ff067819 */ /* 0x000fe20000011604 */
[----:B------:R-:W-:Y:S01]  /*1b10*/  UISETP.GT.U32.AND UP0, UPT, UR39, 0x11, UPT ;  /* 0x000000112700788c */ /* 0x000fe2000bf04070 */
[----:B------:R-:W-:Y:S01]  /*1b20*/  LOP3.LUT R4, R18, 0x3, RZ, 0xc0, !PT ;  /* 0x0000000312047812 */ /* 0x000fe200078ec0ff */
[----:B------:R-:W-:Y:S01]  /*1b30*/  ULDC UR7, c[0x0][0x284] ;  /* 0x0000a10000077ab9 */ /* 0x000fe20000000800 */
[----:B------:R-:W-:Y:S01]  /*1b40*/  SHF.R.U32.HI R5, RZ, 0x7, R18 ;  /* 0x00000007ff057819 */ /* 0x000fe20000011612 */
[----:B------:R-:W-:Y:S01]  /*1b50*/  UISETP.LT.U32.AND UP0, UPT, UR40, 0x12, UP0 ;  /* 0x000000122800788c */ /* 0x000fe20008701070 */
[----:B------:R-:W-:Y:S01]  /*1b60*/  LOP3.LUT R3, R0, 0x7, RZ, 0xc0, !PT ;  /* 0x0000000700037812 */ /* 0x000fe200078ec0ff */
[----:B------:R-:W-:Y:S01]  /*1b70*/  UISETP.GE.U32.AND UP1, UPT, UR40, 0x12, UPT ;  /* 0x000000122800788c */ /* 0x000fe2000bf26070 */
[----:B------:R-:W-:Y:S01]  /*1b80*/  LOP3.LUT R0, R5, 0x1, RZ, 0xc0, !PT ;  /* 0x0000000105007812 */ /* 0x000fe200078ec0ff */
[----:B------:R-:W-:Y:S01]  /*1b90*/  ULDC.64 UR8, c[0x0][0x5d0] ;  /* 0x0001740000087ab9 */ /* 0x000fe20000000a00 */
[----:B------:R-:W-:Y:S01]  /*1ba0*/  SHF.R.S32.HI R14, RZ, 0x1f, R59 ;  /* 0x0000001fff0e7819 */ /* 0x000fe2000001143b */
[----:B------:R-:W-:Y:S01]  /*1bb0*/  UIMAD.WIDE.U32 UR4, UR39, 0x38e38e39, URZ ;  /* 0x38e38e39270478a5 */ /* 0x000fe2000f8e003f */
[----:B------:R-:W-:Y:S01]  /*1bc0*/  IADD3 R5, RZ, -R6, -R3 ;  /* 0x80000006ff057210 */ /* 0x000fe20007ffe803 */
[----:B------:R-:W-:Y:S01]  /*1bd0*/  IMAD.SHL.U32 R10, R0, 0x40, RZ ;  /* 0x00000040000a7824 */ /* 0x000fe200078e00ff */
[----:B------:R-:W-:-:S02]  /*1be0*/  USEL UR6, URZ, 0x1, !UP0 ;  /* 0x000000013f067887 */ /* 0x000fc4000c000000 */
[----:B------:R-:W-:Y:S01]  /*1bf0*/  USHF.R.U32.HI UR4, URZ, 0x2, UR5 ;  /* 0x000000023f047899 */ /* 0x000fe20008011605 */
[----:B------:R-:W-:Y:S01]  /*1c00*/  IMAD R0, R0, -0x40, R5 ;  /* 0xffffffc000007824 */ /* 0x000fe200078e0205 */
[----:B---3--:R-:W-:Y:S01]  /*1c10*/  ISETP.GE.AND P0, PT, R7, R8, PT ;  /* 0x000000080700720c */ /* 0x008fe20003f06270 */
[----:B------:R-:W-:Y:S01]  /*1c20*/  IMAD R12, R4, -0x2, R8 ;  /* 0xfffffffe040c7824 */ /* 0x000fe200078e0208 */
[----:B------:R-:W-:Y:S01]  /*1c30*/  ULOP3.LUT UR38, UR38, UR6, URZ, 0x3c, !UPT ;  /* 0x0000000626267292 */ /* 0x000fe2000f8e3c3f */
[----:B------:R-:W-:Y:S01]  /*1c40*/  IMAD.SHL.U32 R8, R18, 0x2, RZ ;  /* 0x0000000212087824 */ /* 0x000fe200078e00ff */
[----:B------:R-:W-:Y:S01]  /*1c50*/  ISETP.GE.OR P0, PT, R13, UR7, P0 ;  /* 0x000000070d007c0c */ /* 0x000fe20008706670 */
[----:B------:R-:W-:Y:S01]  /*1c60*/  IMAD R4, R14, UR8, RZ ;  /* 0x000000080e047c24 */ /* 0x000fe2000f8e02ff */
[----:B------:R-:W-:Y:S01]  /*1c70*/  LOP3.LUT R3, R10, 0x40, R3, 0xe2, !PT ;  /* 0x000000400a037812 */ /* 0x000fe200078ee203 */
[----:B------:R-:W-:Y:S01]  /*1c80*/  IMAD.WIDE R10, R57, 0x80, RZ ;  /* 0x00000080390a7825 */ /* 0x000fe200078e02ff */
[----:B------:R-:W-:Y:S01]  /*1c90*/  LOP3.LUT R8, R7, 0x6, R8, 0xf8, !PT ;  /* 0x0000000607087812 */ /* 0x000fe200078ef808 */
[----:B------:R-:W-:Y:S01]  /*1ca0*/  UIMAD UR39, UR4, -0x12, UR39 ;  /* 0xffffffee042778a4 */ /* 0x000fe2000f8e0227 */
[----:B------:R-:W-:Y:S01]  /*1cb0*/  IADD3 R20, -R13, UR7, R0 ;  /* 0x000000070d147c10 */ /* 0x000fe2000fffe100 */
[----:B------:R-:W-:Y:S01]  /*1cc0*/  IMAD R15, R59, UR9, R4 ;  /* 0x000000093b0f7c24 */ /* 0x000fe2000f8e0204 */
[----:B------:R-:W-:Y:S01]  /*1cd0*/  SHF.R.S32.HI R9, RZ, 0x1f, R8 ;  /* 0x0000001fff097819 */ /* 0x000fe20000011408 */
[----:B------:R-:W-:Y:S01]  /*1ce0*/  @UP1 ULOP3.LUT UR38, UR38, 0x1, UR4, 0x78, !UPT ;  /* 0x0000000126261892 */ /* 0x000fe2000f8e7804 */
[----:B------:R-:W-:Y:S01]  /*1cf0*/  LOP3.LUT R65, R10, R3, R6, 0xfe, !PT ;  /* 0x000000030a417212 */ /* 0x000fe200078efe06 */
[----:B------:R-:W-:-:S02]  /*1d00*/  IMAD.IADD R58, R12, 0x1, -R7 ;  /* 0x000000010c3a7824 */ /* 0x000fc400078e0a07 */
[----:B------:R-:W-:-:S04]  /*1d10*/  IMAD.WIDE.U32 R4, R59, UR8, R8 ;  /* 0x000000083b047c25 */ /* 0x000fc8000f8e0008 */
[----:B------:R-:W-:Y:S02]  /*1d20*/  IMAD.IADD R5, R5, 0x1, R15 ;  /* 0x0000000105057824 */ /* 0x000fe400078e020f */
[----:B------:R-:W-:Y:S01]  /*1d30*/  IMAD.MOV.U32 R57, RZ, RZ, -0x1 ;  /* 0xffffffffff397424 */ /* 0x000fe200078e00ff */
[----:B------:R-:W-:Y:S06]  /*1d40*/  @P0 BRA `(.L_x_29) ;  /* 0x0000001c00100947 */ /* 0x000fec0003800000 */
[----:B------:R-:W0:Y:S01]  /*1d50*/  LDC.64 R12, c[0x0][0x5c8] ;  /* 0x00017200ff0c7b82 */ /* 0x000e220000000a00 */
[----:B------:R-:W-:Y:S01]  /*1d60*/  ULDC.64 UR4, c[0x0][0x5c0] ;  /* 0x0001700000047ab9 */ /* 0x000fe20000000a00 */
[----:B------:R-:W-:Y:S01]  /*1d70*/  BSSY B0, `(.L_x_29) ;  /* 0x00001c1000007945 */ /* 0x000fe20003800000 */
[-C--:B0-----:R-:W-:Y:S02]  /*1d80*/  IMAD R0, R11, R12.reuse, RZ ;  /* 0x0000000c0b007224 */ /* 0x081fe400078e02ff */
[----:B------:R-:W-:-:S04]  /*1d90*/  IMAD.WIDE.U32 R4, R65, R12, R4 ;  /* 0x0000000c41047225 */ /* 0x000fc800078e0004 */
[----:B------:R-:W-:Y:S01]  /*1da0*/  IMAD R3, R65, R13, R0 ;  /* 0x0000000d41037224 */ /* 0x000fe200078e0200 */
[----:B------:R-:W-:-:S03]  /*1db0*/  IADD3 R6, P0, R4, UR4, RZ ;  /* 0x0000000404067c10 */ /* 0x000fc6000ff1e0ff */
[----:B------:R-:W-:Y:S01]  /*1dc0*/  IMAD.IADD R3, R5, 0x1, R3 ;  /* 0x0000000105037824 */ /* 0x000fe200078e0203 */
[----:B------:R-:W-:-:S04]  /*1dd0*/  LEA R4, P1, R12, R6, 0x3 ;  /* 0x000000060c047211 */ /* 0x000fc800078218ff */
[----:B------:R-:W-:Y:S02]  /*1de0*/  IADD3.X R7, R3, UR5, RZ, P0, !PT ;  /* 0x0000000503077c10 */ /* 0x000fe400087fe4ff */
[----:B-----5:R-:W-:Y:S02]  /*1df0*/  ISETP.NE.AND P0, PT, R23, RZ, PT ;  /* 0x000000ff1700720c */ /* 0x020fe40003f05270 */
[----:B------:R-:W-:-:S11]  /*1e00*/  LEA.HI.X R5, R12, R7, R13, 0x3, P1 ;  /* 0x000000070c057211 */ /* 0x000fd600008f1c0d */
[----:B------:R-:W-:Y:S05]  /*1e10*/  @!P0 BRA `(.L_x_30) ;  /* 0x0000001400188947 */ /* 0x000fea0003800000 */
[----:B------:R-:W0:Y:S01]  /*1e20*/  LDC.64 R60, c[0x0][0x5b0] ;  /* 0x00016c00ff3c7b82 */ /* 0x000e220000000a00 */
[----:B------:R-:W-:Y:S01]  /*1e30*/  ULDC.64 UR4, c[0x0][0x5b8] ;  /* 0x00016e0000047ab9 */ /* 0x000fe20000000a00 */
[----:B------:R-:W-:Y:S01]  /*1e40*/  ISETP.GE.AND P3, PT, R58, 0x1, PT ;  /* 0x000000013a00780c */ /* 0x000fe20003f66270 */
[----:B------:R-:W-:Y:S01]  /*1e50*/  IMAD R0, R14, UR4, RZ ;  /* 0x000000040e007c24 */ /* 0x000fe2000f8e02ff */
[----:B------:R-:W-:Y:S01]  /*1e60*/  BSSY B1, `(.L_x_31) ;  /* 0x000000e000017945 */ /* 0x000fe20003800000 */
[C---:B------:R-:W-:Y:S01]  /*1e70*/  IMAD.WIDE.U32 R14, R59.reuse, UR4, R8 ;  /* 0x000000043b0e7c25 */ /* 0x040fe2000f8e0008 */
[----:B------:R-:W-:Y:S02]  /*1e80*/  ISETP.LT.OR P1, PT, R20, 0x1, !P3 ;  /* 0x000000011400780c */ /* 0x000fe40005f21670 */
[----:B------:R-:W1:Y:S01]  /*1e90*/  LDC.64 R62, c[0x0][0x5a8] ;  /* 0x00016a00ff3e7b82 */ /* 0x000e620000000a00 */
[----:B------:R-:W-:Y:S02]  /*1ea0*/  IMAD R13, R59, UR5, R0 ;  /* 0x000000053b0d7c24 */ /* 0x000fe4000f8e0200 */
[----:B------:R-:W-:-:S02]  /*1eb0*/  IMAD.MOV.U32 R12, RZ, RZ, R14 ;  /* 0x000000ffff0c7224 */ /* 0x000fc400078e000e */
[----:B------:R-:W-:Y:S02]  /*1ec0*/  IMAD.IADD R13, R15, 0x1, R13 ;  /* 0x000000010f0d7824 */ /* 0x000fe400078e020d */
[-C--:B0-----:R-:W-:Y:S02]  /*1ed0*/  IMAD R10, R11, R60.reuse, RZ ;  /* 0x0000003c0b0a7224 */ /* 0x081fe400078e02ff */
[----:B------:R-:W-:-:S04]  /*1ee0*/  IMAD.WIDE.U32 R8, R65, R60, R12 ;  /* 0x0000003c41087225 */ /* 0x000fc800078e000c */
[----:B------:R-:W-:Y:S01]  /*1ef0*/  IMAD R21, R65, R61, R10 ;  /* 0x0000003d41157224 */ /* 0x000fe200078e020a */
[----:B-1----:R-:W-:-:S04]  /*1f00*/  IADD3 R8, P0, R8, R62, RZ ;  /* 0x0000003e08087210 */ /* 0x002fc80007f1e0ff */
[----:B------:R-:W-:Y:S01]  /*1f10*/  IADD3.X R9, R63, R9, R21, P0, !PT ;  /* 0x000000093f097210 */ /* 0x000fe200007fe415 */
[----:B------:R-:W-:Y:S08]  /*1f20*/  @P1 BRA `(.L_x_32) ;  /* 0x0000000000041947 */ /* 0x000ff00003800000 */
[----:B------:R0:W5:Y:S02]  /*1f30*/  LDG.E.U8 R56, desc[UR36][R8.64] ;  /* 0x0000002408387981 */ /* 0x000164000c1e1100 */
.L_x_32:
[----:B------:R-:W-:Y:S05]  /*1f40*/  BSYNC B1 ;  /* 0x0000000000017941 */ /* 0x000fea0003800000 */
.L_x_31:
[----:B-----5:R-:W-:Y:S01]  /*1f50*/  LOP3.LUT R0, R56, 0xffff, RZ, 0xc0, !PT ;  /* 0x0000ffff38007812 */ /* 0x020fe200078ec0ff */
[----:B------:R-:W-:Y:S01]  /*1f60*/  IMAD.SHL.U32 R10, R60, 0x8, RZ ;  /* 0x000000083c0a7824 */ /* 0x000fe200078e00ff */
[----:B------:R-:W-:Y:S01]  /*1f70*/  ISETP.GE.AND P2, PT, R58, 0x2, PT ;  /* 0x000000023a00780c */ /* 0x000fe20003f46270 */
[----:B------:R-:W-:Y:S01]  /*1f80*/  BSSY B1, `(.L_x_33) ;  /* 0x000000e000017945 */ /* 0x000fe20003800000 */
[----:B------:R-:W-:Y:S02]  /*1f90*/  PRMT R0, R0, 0x8880, RZ ;  /* 0x0000888000007816 */ /* 0x000fe400000000ff */
[----:B------:R-:W-:Y:S02]  /*1fa0*/  ISETP.LT.OR P0, PT, R20, 0x1, !P2 ;  /* 0x000000011400780c */ /* 0x000fe40005701670 */
[----:B------:R-:W-:Y:S01]  /*1fb0*/  SHF.L.U64.HI R11, R60, 0x3, R61 ;  /* 0x000000033c0b7819 */ /* 0x000fe2000001023d */
[----:B------:R-:W-:-:S04]  /*1fc0*/  IMAD R3, R0, R23, RZ ;  /* 0x0000001700037224 */ /* 0x000fc800078e02ff */
[----:B------:R-:W-:Y:S02]  /*1fd0*/  @!P1 IMAD R15, R24, R22, R3 ;  /* 0x00000016180f9224 */ /* 0x000fe400078e0203 */
[----:B------:R-:W-:-:S03]  /*1fe0*/  IMAD.WIDE.U32 R10, R65, R60, R10 ;  /* 0x0000003c410a7225 */ /* 0x000fc600078e000a */
[----:B------:R1:W-:Y:S01]  /*1ff0*/  @!P1 STG.E.U8 desc[UR36][R6.64], R15 ;  /* 0x0000000f06009986 */ /* 0x0003e2000c101124 */
[----:B------:R-:W-:Y:S01]  /*2000*/  IADD3 R10, P4, P5, R14, R62, R10 ;  /* 0x0000003e0e0a7210 */ /* 0x000fe20007d9e00a */
[----:B------:R-:W-:Y:S01]  /*2010*/  IMAD.IADD R14, R21, 0x1, R11 ;  /* 0x00000001150e7824 */ /* 0x000fe200078e020b */
[----:B------:R-:W-:Y:S11]  /*2020*/  @P0 BRA `(.L_x_34) ;  /* 0x00000000000c0947 */ /* 0x000ff60003800000 */
[----:B------:R-:W2:Y:S02]  /*2030*/  LDG.E.U8 R56, desc[UR36][R8.64+0x1] ;  /* 0x0000012408387981 */ /* 0x000ea4000c1e1100 */
[----:B--2---:R-:W-:-:S05]  /*2040*/  PRMT R0, R56, 0x8880, RZ ;  /* 0x0000888038007816 */ /* 0x004fca00000000ff */
[----:B------:R-:W-:-:S07]  /*2050*/  IMAD R3, R0, R23, RZ ;  /* 0x0000001700037224 */ /* 0x000fce00078e02ff */
.L_x_34:
[----:B------:R-:W-:Y:S05]  /*2060*/  BSYNC B1 ;  /* 0x0000000000017941 */ /* 0x000fea0003800000 */
.L_x_33:
[----:B------:R-:W-:Y:S01]  /*2070*/  ISETP.LT.OR P3, PT, R20, 0x9, !P3 ;  /* 0x000000091400780c */ /* 0x000fe20005f61670 */
[----:B------:R-:W-:Y:S01]  /*2080*/  @!P0 IMAD R25, R25, R22, R3 ;  /* 0x0000001619198224 */ /* 0x000fe200078e0203 */
[C---:B------:R-:W-:Y:S01]  /*2090*/  ISETP.GE.AND P1, PT, R58.reuse, 0x9, PT ;  /* 0x000000093a00780c */ /* 0x040fe20003f26270 */
[----:B------:R-:W-:Y:S01]  /*20a0*/  BSSY B1, `(.L_x_35) ;  /* 0x000000b000017945 */ /* 0x000fe20003800000 */
[----:B------:R-:W-:Y:S02]  /*20b0*/  IADD3.X R11, R13, R63, R14, P4, P5 ;  /* 0x0000003f0d0b7210 */ /* 0x000fe400027ea40e */
[----:B------:R2:W-:Y:S01]  /*20c0*/  @!P0 STG.E.U8 desc[UR36][R6.64+0x1], R25 ;  /* 0x0000011906008986 */ /* 0x0005e2000c101124 */
[----:B------:R-:W-:Y:S02]  /*20d0*/  ISETP.GE.AND P0, PT, R58, 0xa, PT ;  /* 0x0000000a3a00780c */ /* 0x000fe40003f06270 */
[C---:B------:R-:W-:Y:S02]  /*20e0*/  ISETP.LT.OR P2, PT, R20.reuse, 0x9, !P2 ;  /* 0x000000091400780c */ /* 0x040fe40005741670 */
[----:B------:R-:W-:-:S02]  /*20f0*/  ISETP.LT.OR P5, PT, R20, 0x1, !P1 ;  /* 0x000000011400780c */ /* 0x000fc40004fa1670 */
[----:B------:R-:W-:Y:S01]  /*2100*/  ISETP.LT.OR P4, PT, R20, 0x1, !P0 ;  /* 0x000000011400780c */ /* 0x000fe20004781670 */
[----:B------:R-:W-:-:S12]  /*2110*/  @P3 BRA `(.L_x_36) ;  /* 0x00000000000c3947 */ /* 0x000fd80003800000 */
[----:B------:R-:W3:Y:S02]  /*2120*/  LDG.E.U8 R56, desc[UR36][R10.64] ;  /* 0x000000240a387981 */ /* 0x000ee4000c1e1100 */
[----:B---3--:R-:W-:-:S05]  /*2130*/  PRMT R0, R56, 0x8880, RZ ;  /* 0x0000888038007816 */ /* 0x008fca00000000ff */
[----:B------:R-:W-:-:S07]  /*2140*/  IMAD R3, R0, R23, RZ ;  /* 0x0000001700037224 */ /* 0x000fce00078e02ff */
.L_x_36:
[----:B------:R-:W-:Y:S05]  /*2150*/  BSYNC B1 ;  /* 0x0000000000017941 */ /* 0x000fea0003800000 */
.L_x_35:
[----:B------:R-:W-:Y:S01]  /*2160*/  @!P3 IMAD R13, R26, R22, R3 ;  /* 0x000000161a0db224 */ /* 0x000fe200078e0203 */
[----:B------:R-:W-:Y:S04]  /*2170*/  BSSY B1, `(.L_x_37) ;  /* 0x0000006000017945 */ /* 0x000fe80003800000 */
[----:B------:R3:W-:Y:S01]  /*2180*/  @!P3 STG.E.U8 desc[UR36][R4.64], R13 ;  /* 0x0000000d0400b986 */ /* 0x0007e2000c101124 */
[----:B------:R-:W-:Y:S05]  /*2190*/  @P2 BRA `(.L_x_38) ;  /* 0x00000000000c2947 */ /* 0x000fea0003800000 */
[----:B------:R-:W4:Y:S02]  /*21a0*/  LDG.E.U8 R56, desc[UR36][R10.64+0x1] ;  /* 0x000001240a387981 */ /* 0x000f24000c1e1100 */
[----:B----4-:R-:W-:-:S05]  /*21b0*/  PRMT R0, R56, 0x8880, RZ ;  /* 0x0000888038007816 */ /* 0x010fca00000000ff */
[----:B------:R-:W-:-:S07]  /*21c0*/  IMAD R3, R0, R23, RZ ;  /* 0x0000001700037224 */ /* 0x000fce00078e02ff */
.L_x_38:
[----:B------:R-:W-:Y:S05]  /*21d0*/  BSYNC B1 ;  /* 0x0000000000017941 */ /* 0x000fea0003800000 */
.L_x_37:
[----:B------:R-:W-:Y:S01]  /*21e0*/  @!P2 IMAD R27, R27, R22, R3 ;  /* 0x000000161b1ba224 */ /* 0x000fe200078e0203 */
[----:B------:R-:W-:Y:S04]  /*21f0*/  BSSY B1, `(.L_x_39) ;  /* 0x0000006000017945 */ /* 0x000fe80003800000 */
[----:B------:R4:W-:Y:S01]  /*2200*/  @!P2 STG.E.U8 desc[UR36][R4.64+0x1], R27 ;  /* 0x0000011b0400a986 */ /* 0x0009e2000c101124 */
[----:B------:R-:W-:Y:S05]  /*2210*/  @P5 BRA `(.L_x_40) ;  /* 0x00000000000c5947 */ /* 0x000fea0003800000 */
[----:B------:R-:W5:Y:S02]  /*2220*/  LDG.E.U8 R56, desc[UR36][R8.64+0x8] ;  /* 0x0000082408387981 */ /* 0x000f64000c1e1100 */
[----:B-----5:R-:W-:-:S05]  /*2230*/  PRMT R0, R56, 0x8880, RZ ;  /* 0x0000888038007816 */ /* 0x020fca00000000ff */
[----:B------:R-:W-:-:S07]  /*2240*/  IMAD R3, R0, R23, RZ ;  /* 0x0000001700037224 */ /* 0x000fce00078e02ff */
.L_x_40:
[----:B------:R-:W-:Y:S05]  /*2250*/  BSYNC B1 ;  /* 0x0000000000017941 */ /* 0x000fea0003800000 */
.L_x_39:
[----:B---3--:R-:W-:Y:S01]  /*2260*/  @!P5 IMAD R13, R28, R22, R3 ;  /* 0x000000161c0dd224 */ /* 0x008fe200078e0203 */
[----:B------:R-:W-:Y:S04]  /*2270*/  BSSY B1, `(.L_x_41) ;  /* 0x0000006000017945 */ /* 0x000fe80003800000 */
[----:B------:R3:W-:Y:S01]  /*2280*/  @!P5 STG.E.U8 desc[UR36][R6.64+0x8], R13 ;  /* 0x0000080d0600d986 */ /* 0x0007e2000c101124 */
[----:B------:R-:W-:Y:S05]  /*2290*/  @P4 BRA `(.L_x_42) ;  /* 0x00000000000c4947 */ /* 0x000fea0003800000 */
[----:B------:R-:W5:Y:S02]  /*22a0*/  LDG.E.U8 R56, desc[UR36][R8.64+0x9] ;  /* 0x0000092408387981 */ /* 0x000f64000c1e1100 */
[----:B-----5:R-:W-:-:S05]  /*22b0*/  PRMT R0, R56, 0x8880, RZ ;  /* 0x0000888038007816 */ /* 0x020fca00000000ff */
[----:B------:R-:W-:-:S07]  /*22c0*/  IMAD R3, R0, R23, RZ ;  /* 0x0000001700037224 */ /* 0x000fce00078e02ff */
.L_x_42:
[----:B------:R-:W-:Y:S05]  /*22d0*/  BSYNC B1 ;  /* 0x0000000000017941 */ /* 0x000fea0003800000 */
.L_x_41:
[----:B------:R-:W-:Y:S01]  /*22e0*/  ISETP.LT.OR P1, PT, R20, 0x9, !P1 ;  /* 0x000000091400780c */ /* 0x000fe20004f21670 */
[----:B------:R-:W-:Y:S01]  /*22f0*/  @!P4 IMAD R29, R29, R22, R3 ;  /* 0x000000161d1dc224 */ /* 0x000fe200078e0203 */
[C---:B------:R-:W-:Y:S01]  /*2300*/  ISETP.GE.AND P3, PT, R58.reuse, 0x11, PT ;  /* 0x000000113a00780c */ /* 0x040fe20003f66270 */
[----:B------:R-:W-:Y:S01]  /*2310*/  BSSY B1, `(.L_x_43) ;  /* 0x000000a000017945 */ /* 0x000fe20003800000 */
[----:B------:R-:W-:Y:S02]  /*2320*/  ISETP.GE.AND P2, PT, R58, 0x12, PT ;  /* 0x000000123a00780c */ /* 0x000fe40003f46270 */
[----:B------:R0:W-:Y:S01]  /*2330*/  @!P4 STG.E.U8 desc[UR36][R6.64+0x9], R29 ;  /* 0x0000091d0600c986 */ /* 0x0001e2000c101124 */
[C---:B------:R-:W-:Y:S02]  /*2340*/  ISETP.LT.OR P0, PT, R20.reuse, 0x9, !P0 ;  /* 0x000000091400780c */ /* 0x040fe40004701670 */
[C---:B------:R-:W-:Y:S02]  /*2350*/  ISETP.LT.OR P5, PT, R20.reuse, 0x1, !P3 ;  /* 0x000000011400780c */ /* 0x040fe40005fa1670 */
[----:B------:R-:W-:-:S02]  /*2360*/  ISETP.LT.OR P4, PT, R20, 0x1, !P2 ;  /* 0x000000011400780c */ /* 0x000fc40005781670 */
[----:B------:R-:W-:Y:S11]  /*2370*/  @P1 BRA `(.L_x_44) ;  /* 0x00000000000c1947 */ /* 0x000ff60003800000 */
[----:B------:R-:W5:Y:S02]  /*2380*/  LDG.E.U8 R56, desc[UR36][R10.64+0x8] ;  /* 0x000008240a387981 */ /* 0x000f64000c1e1100 */
[----:B-----5:R-:W-:-:S05]  /*2390*/  PRMT R0, R56, 0x8880, RZ ;  /* 0x0000888038007816 */ /* 0x020fca00000000ff */
[----:B------:R-:W-:-:S07]  /*23a0*/  IMAD R3, R0, R23, RZ ;  /* 0x0000001700037224 */ /* 0x000fce00078e02ff */
.L_x_44:
[----:B------:R-:W-:Y:S05]  /*23b0*/  BSYNC B1 ;  /* 0x0000000000017941 */ /* 0x000fea0003800000 */
.L_x_43:
[----:B---3--:R-:W-:Y:S01]  /*23c0*/  @!P1 IMAD R13, R30, R22, R3 ;  /* 0x000000161e0d9224 */ /* 0x008fe200078e0203 */
[----:B------:R-:W-:Y:S04]  /*23d0*/  BSSY B1, `(.L_x_45) ;  /* 0x0000006000017945 */ /* 0x000fe80003800000 */
[----:B------:R3:W-:Y:S01]  /*23e0*/  @!P1 STG.E.U8 desc[UR36][R4.64+0x8], R13 ;  /* 0x0000080d04009986 */ /* 0x0007e2000c101124 */
[----:B------:R-:W-:Y:S05]  /*23f0*/  @P0 BRA `(.L_x_46) ;  /* 0x00000000000c0947 */ /* 0x000fea0003800000 */
[----:B------:R-:W5:Y:S02]  /*2400*/  LDG.E.U8 R56, desc[UR36][R10.64+0x9] ;  /* 0x000009240a387981 */ /* 0x000f64000c1e1100 */
[----:B-----5:R-:W-:-:S05]  /*2410*/  PRMT R0, R56, 0x8880, RZ ;  /* 0x0000888038007816 */ /* 0x020fca00000000ff */
[----:B------:R-:W-:-:S07]  /*2420*/  IMAD R3, R0, R23, RZ ;  /* 0x0000001700037224 */ /* 0x000fce00078e02ff */
.L_x_46:
[----:B------:R-:W-:Y:S05]  /*2430*/  BSYNC B1 ;  /* 0x0000000000017941 */ /* 0x000fea0003800000 */
.L_x_45:
[----:B------:R-:W-:Y:S01]  /*2440*/  @!P0 IMAD R31, R31, R22, R3 ;  /* 0x000000161f1f8224 */ /* 0x000fe200078e0203 */
[----:B------:R-:W-:Y:S04]  /*2450*/  BSSY B1, `(.L_x_47) ;  /* 0x0000006000017945 */ /* 0x000fe80003800000 */
[----:B------:R0:W-:Y:S01]  /*2460*/  @!P0 STG.E.U8 desc[UR36][R4.64+0x9], R31 ;  /* 0x0000091f04008986 */ /* 0x0001e2000c101124 */
[----:B------:R-:W-:Y:S05]  /*2470*/  @P5 BRA `(.L_x_48) ;  /* 0x00000000000c5947 */ /* 0x000fea0003800000 */
[----:B------:R-:W5:Y:S02]  /*2480*/  LDG.E.U8 R56, desc[UR36][R8.64+0x10] ;  /* 0x0000102408387981 */ /* 0x000f64000c1e1100 */
[----:B-----5:R-:W-:-:S05]  /*2490*/  PRMT R0, R56, 0x8880, RZ ;  /* 0x0000888038007816 */ /* 0x020fca00000000ff */
[----:B------:R-:W-:-:S07]  /*24a0*/  IMAD R3, R0, R23, RZ ;  /* 0x0000001700037224 */ /* 0x000fce00078e02ff */
.L_x_48:
[----:B------:R-:W-:Y:S05]  /*24b0*/  BSYNC B1 ;  /* 0x0000000000017941 */ /* 0x000fea0003800000 */
.L_x_47:
[----:B---3--:R-:W-:Y:S01]  /*24c0*/  @!P5 IMAD R13, R32, R22, R3 ;  /* 0x00000016200dd224 */ /* 0x008fe200078e0203 */
[----:B------:R-:W-:Y:S04]  /*24d0*/  BSSY B1, `(.L_x_49) ;  /* 0x0000006000017945 */ /* 0x000fe80003800000 */
[----:B------:R3:W-:Y:S01]  /*24e0*/  @!P5 STG.E.U8 desc[UR36][R6.64+0x10], R13 ;  /* 0x0000100d0600d986 */ /* 0x0007e2000c101124 */
[----:B------:R-:W-:Y:S05]  /*24f0*/  @P4 BRA `(.L_x_50) ;  /* 0x00000000000c4947 */ /* 0x000fea0003800000 */
[----:B------:R-:W5:Y:S02]  /*2500*/  LDG.E.U8 R56, desc[UR36][R8.64+0x11] ;  /* 0x0000112408387981 */ /* 0x000f64000c1e1100 */
[----:B-----5:R-:W-:-:S05]  /*2510*/  PRMT R0, R56, 0x8880, RZ ;  /* 0x0000888038007816 */ /* 0x020fca00000000ff */
[----:B------:R-:W-:-:S07]  /*2520*/  IMAD R3, R0, R23, RZ ;  /* 0x0000001700037224 */ /* 0x000fce00078e02ff */
.L_x_50:
[----:B------:R-:W-:Y:S05]  /*2530*/  BSYNC B1 ;  /* 0x0000000000017941 */ /* 0x000fea0003800000 */
.L_x_49:
        /* <DEDUP_REMOVED lines=13> */
.L_x_52:
[----:B------:R-:W-:Y:S05]  /*2610*/  BSYNC B1 ;  /* 0x0000000000017941 */ /* 0x000fea0003800000 */
.L_x_51:
[----:B---3--:R-:W-:Y:S01]  /*2620*/  @!P3 IMAD R13, R34, R22, R3 ;  /* 0x00000016220db224 */ /* 0x008fe200078e0203 */
[----:B------:R-:W-:Y:S04]  /*2630*/  BSSY B1, `(.L_x_53) ;  /* 0x0000006000017945 */ /* 0x000fe80003800000 */
[----:B------:R3:W-:Y:S01]  /*2640*/  @!P3 STG.E.U8 desc[UR36][R4.64+0x10], R13 ;  /* 0x0000100d0400b986 */ /* 0x0007e2000c101124 */
[----:B------:R-:W-:Y:S05]  /*2650*/  @P2 BRA `(.L_x_54) ;  /* 0x00000000000c2947 */ /* 0x000fea0003800000 */
[----:B------:R-:W5:Y:S02]  /*2660*/  LDG.E.U8 R56, desc[UR36][R10.64+0x11] ;  /* 0x000011240a387981 */ /* 0x000f64000c1e1100 */
[----:B-----5:R-:W-:-:S05]  /*2670*/  PRMT R0, R56, 0x8880, RZ ;  /* 0x0000888038007816 */ /* 0x020fca00000000ff */
[----:B------:R-:W-:-:S07]  /*2680*/  IMAD R3, R0, R23, RZ ;  /* 0x0000001700037224 */ /* 0x000fce00078e02ff */
.L_x_54:
[----:B------:R-:W-:Y:S05]  /*2690*/  BSYNC B1 ;  /* 0x0000000000017941 */ /* 0x000fea0003800000 */
.L_x_53:
[----:B------:R-:W-:Y:S01]  /*26a0*/  @!P2 IMAD R35, R35, R22, R3 ;  /* 0x000000162323a224 */ /* 0x000fe200078e0203 */
[----:B------:R-:W-:Y:S04]  /*26b0*/  BSSY B1, `(.L_x_55) ;  /* 0x0000006000017945 */ /* 0x000fe80003800000 */
[----:B------:R0:W-:Y:S01]  /*26c0*/  @!P2 STG.E.U8 desc[UR36][R4.64+0x11], R35 ;  /* 0x000011230400a986 */ /* 0x0001e2000c101124 */
[----:B------:R-:W-:Y:S05]  /*26d0*/  @P5 BRA `(.L_x_56) ;  /* 0x00000000000c5947 */ /* 0x000fea0003800000 */
[----:B------:R-:W5:Y:S02]  /*26e0*/  LDG.E.U8 R56, desc[UR36][R8.64+0x18] ;  /* 0x0000182408387981 */ /* 0x000f64000c1e1100 */
[----:B-----5:R-:W-:-:S05]  /*26f0*/  PRMT R0, R56, 0x8880, RZ ;  /* 0x0000888038007816 */ /* 0x020fca00000000ff */
[----:B------:R-:W-:-:S07]  /*2700*/  IMAD R3, R0, R23, RZ ;  /* 0x0000001700037224 */ /* 0x000fce00078e02ff */
.L_x_56:
[----:B------:R-:W-:Y:S05]  /*2710*/  BSYNC B1 ;  /* 0x0000000000017941 */ /* 0x000fea0003800000 */
.L_x_55:
[----:B---3--:R-:W-:Y:S01]  /*2720*/  @!P5 IMAD R13, R36, R22, R3 ;  /* 0x00000016240dd224 */ /* 0x008fe200078e0203 */
[----:B------:R-:W-:Y:S04]  /*2730*/  BSSY B1, `(.L_x_57) ;  /* 0x0000006000017945 */ /* 0x000fe80003800000 */
[----:B------:R3:W-:Y:S01]  /*2740*/  @!P5 STG.E.U8 desc[UR36][R6.64+0x18], R13 ;  /* 0x0000180d0600d986 */ /* 0x0007e2000c101124 */
[----:B------:R-:W-:Y:S05]  /*2750*/  @P4 BRA `(.L_x_58) ;  /* 0x00000000000c4947 */ /* 0x000fea0003800000 */
[----:B------:R-:W5:Y:S02]  /*2760*/  LDG.E.U8 R56, desc[UR36][R8.64+0x19] ;  /* 0x0000192408387981 */ /* 0x000f64000c1e1100 */
[----:B-----5:R-:W-:-:S05]  /*2770*/  PRMT R0, R56, 0x8880, RZ ;  /* 0x0000888038007816 */ /* 0x020fca00000000ff */
[----:B------:R-:W-:-:S07]  /*2780*/  IMAD R3, R0, R23, RZ ;  /* 0x0000001700037224 */ /* 0x000fce00078e02ff */
.L_x_58:
[----:B------:R-:W-:Y:S05]  /*2790*/  BSYNC B1 ;  /* 0x0000000000017941 */ /* 0x000fea0003800000 */
.L_x_57:
        /* <DEDUP_REMOVED lines=13> */
.L_x_60:
[----:B------:R-:W-:Y:S05]  /*2870*/  BSYNC B1 ;  /* 0x0000000000017941 */ /* 0x000fea0003800000 */
.L_x_59:
[----:B---3--:R-:W-:Y:S01]  /*2880*/  @!P1 IMAD R13, R38, R22, R3 ;  /* 0x00000016260d9224 */ /* 0x008fe200078e0203 */
[----:B------:R-:W-:Y:S04]  /*2890*/  BSSY B1, `(.L_x_61) ;  /* 0x0000006000017945 */ /* 0x000fe80003800000 */
[----:B------:R3:W-:Y:S01]  /*28a0*/  @!P1 STG.E.U8 desc[UR36][R4.64+0x18], R13 ;  /* 0x0000180d04009986 */ /* 0x0007e2000c101124 */
[----:B------:R-:W-:Y:S05]  /*28b0*/  @P4 BRA `(.L_x_62) ;  /* 0x00000000000c4947 */ /* 0x000fea0003800000 */
[----:B------:R-:W5:Y:S02]  /*28c0*/  LDG.E.U8 R56, desc[UR36][R10.64+0x19] ;  /* 0x000019240a387981 */ /* 0x000f64000c1e1100 */
[----:B-----5:R-:W-:-:S05]  /*28d0*/  PRMT R0, R56, 0x8880, RZ ;  /* 0x0000888038007816 */ /* 0x020fca00000000ff */
[----:B------:R-:W-:-:S07]  /*28e0*/  IMAD R3, R0, R23, RZ ;  /* 0x0000001700037224 */ /* 0x000fce00078e02ff */
.L_x_62:
[----:B------:R-:W-:Y:S05]  /*28f0*/  BSYNC B1 ;  /* 0x0000000000017941 */ /* 0x000fea0003800000 */
.L_x_61:
[----:B------:R-:W-:Y:S01]  /*2900*/  @!P4 IMAD R39, R39, R22, R3 ;  /* 0x000000162727c224 */ /* 0x000fe200078e0203 */
[----:B------:R-:W-:Y:S04]  /*2910*/  BSSY B1, `(.L_x_63) ;  /* 0x0000006000017945 */ /* 0x000fe80003800000 */
[----:B------:R0:W-:Y:S01]  /*2920*/  @!P4 STG.E.U8 desc[UR36][R4.64+0x19], R39 ;  /* 0x000019270400c986 */ /* 0x0001e2000c101124 */
[----:B------:R-:W-:Y:S05]  /*2930*/  @P5 BRA `(.L_x_64) ;  /* 0x00000000000c5947 */ /* 0x000fea0003800000 */
[----:B------:R-:W5:Y:S02]  /*2940*/  LDG.E.U8 R56, desc[UR36][R8.64+0x20] ;  /* 0x0000202408387981 */ /* 0x000f64000c1e1100 */
[----:B-----5:R-:W-:-:S05]  /*2950*/  PRMT R0, R56, 0x8880, RZ ;  /* 0x0000888038007816 */ /* 0x020fca00000000ff */
[----:B------:R-:W-:-:S07]  /*2960*/  IMAD R3, R0, R23, RZ ;  /* 0x0000001700037224 */ /* 0x000fce00078e02ff */
.L_x_64:
[----:B------:R-:W-:Y:S05]  /*2970*/  BSYNC B1 ;  /* 0x0000000000017941 */ /* 0x000fea0003800000 */
.L_x_63:
[----:B---3--:R-:W-:Y:S01]  /*2980*/  @!P5 IMAD R13, R40, R22, R3 ;  /* 0x00000016280dd224 */ /* 0x008fe200078e0203 */
[----:B------:R-:W-:Y:S04]  /*2990*/  BSSY B1, `(.L_x_65) ;  /* 0x0000006000017945 */ /* 0x000fe80003800000 */
[----:B------:R3:W-:Y:S01]  /*29a0*/  @!P5 STG.E.U8 desc[UR36][R6.64+0x20], R13 ;  /* 0x0000200d0600d986 */ /* 0x0007e2000c101124 */
[----:B------:R-:W-:Y:S05]  /*29b0*/  @P0 BRA `(.L_x_66) ;  /* 0x00000000000c0947 */ /* 0x000fea0003800000 */
[----:B------:R-:W5:Y:S02]  /*29c0*/  LDG.E.U8 R56, desc[UR36][R8.64+0x21] ;  /* 0x0000212408387981 */ /* 0x000f64000c1e1100 */
[----:B-----5:R-:W-:-:S05]  /*29d0*/  PRMT R0, R56, 0x8880, RZ ;  /* 0x0000888038007816 */ /* 0x020fca00000000ff */
[----:B------:R-:W-:-:S07]  /*29e0*/  IMAD R3, R0, R23, RZ ;  /* 0x0000001700037224 */ /* 0x000fce00078e02ff */
.L_x_66:
[----:B------:R-:W-:Y:S05]  /*29f0*/  BSYNC B1 ;  /* 0x0000000000017941 */ /* 0x000fea0003800000 */
.L_x_65:
        /* <DEDUP_REMOVED lines=13> */
.L_x_68:
[----:B------:R-:W-:Y:S05]  /*2ad0*/  BSYNC B1 ;  /* 0x0000000000017941 */ /* 0x000fea0003800000 */
.L_x_67:
[----:B---3--:R-:W-:Y:S01]  /*2ae0*/  @!P3 IMAD R13, R42, R22, R3 ;  /* 0x000000162a0db224 */ /* 0x008fe200078e0203 */
[----:B------:R-:W-:Y:S04]  /*2af0*/  BSSY B1, `(.L_x_69) ;  /* 0x0000006000017945 */ /* 0x000fe80003800000 */
[----:B------:R3:W-:Y:S01]  /*2b00*/  @!P3 STG.E.U8 desc[UR36][R4.64+0x20], R13 ;  /* 0x0000200d0400b986 */ /* 0x0007e2000c101124 */
[----:B------:R-:W-:Y:S05]  /*2b10*/  @P2 BRA `(.L_x_70) ;  /* 0x00000000000c2947 */ /* 0x000fea0003800000 */
[----:B------:R-:W5:Y:S02]  /*2b20*/  LDG.E.U8 R56, desc[UR36][R10.64+0x21] ;  /* 0x000021240a387981 */ /* 0x000f64000c1e1100 */
[----:B-----5:R-:W-:-:S05]  /*2b30*/  PRMT R0, R56, 0x8880, RZ ;  /* 0x0000888038007816 */ /* 0x020fca00000000ff */
[----:B------:R-:W-:-:S07]  /*2b40*/  IMAD R3, R0, R23, RZ ;  /* 0x0000001700037224 */ /* 0x000fce00078e02ff */
.L_x_70:
[----:B------:R-:W-:Y:S05]  /*2b50*/  BSYNC B1 ;  /* 0x0000000000017941 */ /* 0x000fea0003800000 */
.L_x_69:
[----:B------:R-:W-:Y:S01]  /*2b60*/  @!P2 IMAD R43, R43, R22, R3 ;  /* 0x000000162b2ba224 */ /* 0x000fe200078e0203 */
[----:B------:R-:W-:Y:S04]  /*2b70*/  BSSY B1, `(.L_x_71) ;  /* 0x0000006000017945 */ /* 0x000fe80003800000 */
[----:B------:R0:W-:Y:S01]  /*2b80*/  @!P2 STG.E.U8 desc[UR36][R4.64+0x21], R43 ;  /* 0x0000212b0400a986 */ /* 0x0001e2000c101124 */
[----:B------:R-:W-:Y:S05]  /*2b90*/  @P0 BRA `(.L_x_72) ;  /* 0x00000000000c0947 */ /* 0x000fea0003800000 */
[----:B------:R-:W5:Y:S02]  /*2ba0*/  LDG.E.U8 R56, desc[UR36][R8.64+0x28] ;  /* 0x0000282408387981 */ /* 0x000f64000c1e1100 */
[----:B-----5:R-:W-:-:S05]  /*2bb0*/  PRMT R0, R56, 0x8880, RZ ;  /* 0x0000888038007816 */ /* 0x020fca00000000ff */
[----:B------:R-:W-:-:S07]  /*2bc0*/  IMAD R3, R0, R23, RZ ;  /* 0x0000001700037224 */ /* 0x000fce00078e02ff */
.L_x_72:
[----:B------:R-:W-:Y:S05]  /*2bd0*/  BSYNC B1 ;  /* 0x0000000000017941 */ /* 0x000fea0003800000 */
.L_x_71:
[----:B---3--:R-:W-:Y:S01]  /*2be0*/  @!P0 IMAD R13, R44, R22, R3 ;  /* 0x000000162c0d8224 */ /* 0x008fe200078e0203 */
[----:B------:R-:W-:Y:S04]  /*2bf0*/  BSSY B1, `(.L_x_73) ;  /* 0x0000006000017945 */ /* 0x000fe80003800000 */
[----:B------:R3:W-:Y:S01]  /*2c00*/  @!P0 STG.E.U8 desc[UR36][R6.64+0x28], R13 ;  /* 0x0000280d06008986 */ /* 0x0007e2000c101124 */
[----:B------:R-:W-:Y:S05]  /*2c10*/  @P5 BRA `(.L_x_74) ;  /* 0x00000000000c5947 */ /* 0x000fea0003800000 */
[----:B------:R-:W5:Y:S02]  /*2c20*/  LDG.E.U8 R56, desc[UR36][R8.64+0x29] ;  /* 0x0000292408387981 */ /* 0x000f64000c1e1100 */
[----:B-----5:R-:W-:-:S05]  /*2c30*/  PRMT R0, R56, 0x8880, RZ ;  /* 0x0000888038007816 */ /* 0x020fca00000000ff */
[----:B------:R-:W-:-:S07]  /*2c40*/  IMAD R3, R0, R23, RZ ;  /* 0x0000001700037224 */ /* 0x000fce00078e02ff */
.L_x_74:
[----:B------:R-:W-:Y:S05]  /*2c50*/  BSYNC B1 ;  /* 0x0000000000017941 */ /* 0x000fea0003800000 */
.L_x_73:
        /* <DEDUP_REMOVED lines=13> */
.L_x_76:
[----:B------:R-:W-:Y:S05]  /*2d30*/  BSYNC B1 ;  /* 0x0000000000017941 */ /* 0x000fea0003800000 */
.L_x_75:
[----:B---3--:R-:W-:Y:S01]  /*2d40*/  @!P4 IMAD R13, R46, R22, R3 ;  /* 0x000000162e0dc224 */ /* 0x008fe200078e0203 */
[----:B------:R-:W-:Y:S04]  /*2d50*/  BSSY B1, `(.L_x_77) ;  /* 0x0000006000017945 */ /* 0x000fe80003800000 */
[----:B------:R3:W-:Y:S01]  /*2d60*/  @!P4 STG.E.U8 desc[UR36][R4.64+0x28], R13 ;  /* 0x0000280d0400c986 */ /* 0x0007e2000c101124 */
[----:B------:R-:W-:Y:S05]  /*2d70*/  @P1 BRA `(.L_x_78) ;  /* 0x00000000000c1947 */ /* 0x000fea0003800000 */
[----:B------:R-:W5:Y:S02]  /*2d80*/  LDG.E.U8 R56, desc[UR36][R10.64+0x29] ;  /* 0x000029240a387981 */ /* 0x000f64000c1e1100 */
[----:B-----5:R-:W-:-:S05]  /*2d90*/  PRMT R0, R56, 0x8880, RZ ;  /* 0x0000888038007816 */ /* 0x020fca00000000ff */
[----:B------:R-:W-:-:S07]  /*2da0*/  IMAD R3, R0, R23, RZ ;  /* 0x0000001700037224 */ /* 0x000fce00078e02ff */
.L_x_78:
[----:B------:R-:W-:Y:S05]  /*2db0*/  BSYNC B1 ;  /* 0x0000000000017941 */ /* 0x000fea0003800000 */
.L_x_77:
[----:B------:R-:W-:Y:S01]  /*2dc0*/  @!P1 IMAD R47, R47, R22, R3 ;  /* 0x000000162f2f9224 */ /* 0x000fe200078e0203 */
[----:B------:R-:W-:Y:S04]  /*2dd0*/  BSSY B1, `(.L_x_79) ;  /* 0x0000006000017945 */ /* 0x000fe80003800000 */
[----:B------:R0:W-:Y:S01]  /*2de0*/  @!P1 STG.E.U8 desc[UR36][R4.64+0x29], R47 ;  /* 0x0000292f04009986 */ /* 0x0001e2000c101124 */
[----:B------:R-:W-:Y:S05]  /*2df0*/  @P3 BRA `(.L_x_80) ;  /* 0x00000000000c3947 */ /* 0x000fea0003800000 */
[----:B------:R-:W5:Y:S02]  /*2e00*/  LDG.E.U8 R56, desc[UR36][R8.64+0x30] ;  /* 0x0000302408387981 */ /* 0x000f64000c1e1100 */
[----:B-----5:R-:W-:-:S05]  /*2e10*/  PRMT R0, R56, 0x8880, RZ ;  /* 0x0000888038007816 */ /* 0x020fca00000000ff */
[----:B------:R-:W-:-:S07]  /*2e20*/  IMAD R3, R0, R23, RZ ;  /* 0x0000001700037224 */ /* 0x000fce00078e02ff */
.L_x_80:
[----:B------:R-:W-:Y:S05]  /*2e30*/  BSYNC B1 ;  /* 0x0000000000017941 */ /* 0x000fea0003800000 */
.L_x_79:
[----:B---3--:R-:W-:Y:S01]  /*2e40*/  @!P3 IMAD R13, R48, R22, R3 ;  /* 0x00000016300db224 */ /* 0x008fe200078e0203 */
[----:B------:R-:W-:Y:S04]  /*2e50*/  BSSY B1, `(.L_x_81) ;  /* 0x0000006000017945 */ /* 0x000fe80003800000 */
[----:B------:R3:W-:Y:S01]  /*2e60*/  @!P3 STG.E.U8 desc[UR36][R6.64+0x30], R13 ;  /* 0x0000300d0600b986 */ /* 0x0007e2000c101124 */
[----:B------:R-:W-:Y:S05]  /*2e70*/  @P5 BRA `(.L_x_82) ;  /* 0x00000000000c5947 */ /* 0x000fea0003800000 */
[----:B------:R-:W5:Y:S02]  /*2e80*/  LDG.E.U8 R56, desc[UR36][R8.64+0x31] ;  /* 0x0000312408387981 */ /* 0x000f64000c1e1100 */
[----:B-----5:R-:W-:-:S05]  /*2e90*/  PRMT R0, R56, 0x8880, RZ ;  /* 0x0000888038007816 */ /* 0x020fca00000000ff */
[----:B------:R-:W-:-:S07]  /*2ea0*/  IMAD R3, R0, R23, RZ ;  /* 0x0000001700037224 */ /* 0x000fce00078e02ff */
.L_x_82:
[----:B------:R-:W-:Y:S05]  /*2eb0*/  BSYNC B1 ;  /* 0x0000000000017941 */ /* 0x000fea0003800000 */
.L_x_81:
        /* <DEDUP_REMOVED lines=9> */
[----:B------:R-:W-:Y:S01]  /*2f50*/  ISETP.LT.OR P3, PT, R20, 0x9, !P3 ;  /* 0x000000091400780c */ /* 0x000fe20005f61670 */
[----:B------:R-:W-:-:S12]  /*2f60*/  @P2 BRA `(.L_x_84) ;  /* 0x00000000000c2947 */ /* 0x000fd80003800000 */
[----:B------:R-:W5:Y:S02]  /*2f70*/  LDG.E.U8 R56, desc[UR36][R10.64+0x30] ;  /* 0x000030240a387981 */ /* 0x000f64000c1e1100 */
[----:B-----5:R-:W-:-:S05]  /*2f80*/  PRMT R0, R56, 0x8880, RZ ;  /* 0x0000888038007816 */ /* 0x020fca00000000ff */
[----:B------:R-:W-:-:S07]  /*2f90*/  IMAD R3, R0, R23, RZ ;  /* 0x0000001700037224 */ /* 0x000fce00078e02ff */
.L_x_84:
[----:B------:R-:W-:Y:S05]  /*2fa0*/  BSYNC B1 ;  /* 0x0000000000017941 */ /* 0x000fea0003800000 */
.L_x_83:
[----:B---3--:R-:W-:Y:S01]  /*2fb0*/  @!P2 IMAD R13, R50, R22, R3 ;  /* 0x00000016320da224 */ /* 0x008fe200078e0203 */
[----:B------:R-:W-:Y:S04]  /*2fc0*/  BSSY B1, `(.L_x_85) ;  /* 0x0000006000017945 */ /* 0x000fe80003800000 */
[----:B------:R3:W-:Y:S01]  /*2fd0*/  @!P2 STG.E.U8 desc[UR36][R4.64+0x30], R13 ;  /* 0x0000300d0400a986 */ /* 0x0007e2000c101124 */
[----:B------:R-:W-:Y:S05]  /*2fe0*/  @P0 BRA `(.L_x_86) ;  /* 0x00000000000c0947 */ /* 0x000fea0003800000 */
[----:B------:R-:W5:Y:S02]  /*2ff0*/  LDG.E.U8 R56, desc[UR36][R10.64+0x31] ;  /* 0x000031240a387981 */ /* 0x000f64000c1e1100 */
[----:B-----5:R-:W-:-:S05]  /*3000*/  PRMT R0, R56, 0x8880, RZ ;  /* 0x0000888038007816 */ /* 0x020fca00000000ff */
[----:B------:R-:W-:-:S07]  /*3010*/  IMAD R3, R0, R23, RZ ;  /* 0x0000001700037224 */ /* 0x000fce00078e02ff */
.L_x_86:
[----:B------:R-:W-:Y:S05]  /*3020*/  BSYNC B1 ;  /* 0x0000000000017941 */ /* 0x000fea0003800000 */
.L_x_85:
[----:B------:R-:W-:Y:S01]  /*3030*/  @!P0 IMAD R51, R51, R22, R3 ;  /* 0x0000001633338224 */ /* 0x000fe200078e0203 */
[----:B------:R-:W-:Y:S04]  /*3040*/  BSSY B1, `(.L_x_87) ;  /* 0x0000006000017945 */ /* 0x000fe80003800000 */
[----:B------:R0:W-:Y:S01]  /*3050*/  @!P0 STG.E.U8 desc[UR36][R4.64+0x31], R51 ;  /* 0x0000313304008986 */ /* 0x0001e2000c101124 */
[----:B------:R-:W-:Y:S05]  /*3060*/  @P5 BRA `(.L_x_88) ;  /* 0x00000000000c5947 */ /* 0x000fea0003800000 */
[----:B------:R-:W5:Y:S02]  /*3070*/  LDG.E.U8 R56, desc[UR36][R8.64+0x38] ;  /* 0x0000382408387981 */ /* 0x000f64000c1e1100 */
[----:B-----5:R-:W-:-:S05]  /*3080*/  PRMT R0, R56, 0x8880, RZ ;  /* 0x0000888038007816 */ /* 0x020fca00000000ff */
[----:B------:R-:W-:-:S07]  /*3090*/  IMAD R3, R0, R23, RZ ;  /* 0x0000001700037224 */ /* 0x000fce00078e02ff */
.L_x_88:
[----:B------:R-:W-:Y:S05]  /*30a0*/  BSYNC B1 ;  /* 0x0000000000017941 */ /* 0x000fea0003800000 */
.L_x_87:
[----:B---3--:R-:W-:Y:S01]  /*30b0*/  @!P5 IMAD R13, R52, R22, R3 ;  /* 0x00000016340dd224 */ /* 0x008fe200078e0203 */
[----:B------:R-:W-:Y:S04]  /*30c0*/  BSSY B1, `(.L_x_89) ;  /* 0x0000006000017945 */ /* 0x000fe80003800000 */
[----:B------:R3:W-:Y:S01]  /*30d0*/  @!P5 STG.E.U8 desc[UR36][R6.64+0x38], R13 ;  /* 0x0000380d0600d986 */ /* 0x0007e2000c101124 */
[----:B------:R-:W-:Y:S05]  /*30e0*/  @P4 BRA `(.L_x_90) ;  /* 0x00000000000c4947 */ /* 0x000fea0003800000 */
[----:B------:R-:W5:Y:S02]  /*30f0*/  LDG.E.U8 R56, desc[UR36][R8.64+0x39] ;  /* 0x0000392408387981 */ /* 0x000f64000c1e1100 */
[----:B-----5:R-:W-:-:S05]  /*3100*/  PRMT R0, R56, 0x8880, RZ ;  /* 0x0000888038007816 */ /* 0x020fca00000000ff */
[----:B------:R-:W-:-:S07]  /*3110*/  IMAD R3, R0, R23, RZ ;  /* 0x0000001700037224 */ /* 0x000fce00078e02ff */
.L_x_90:
[----:B------:R-:W-:Y:S05]  /*3120*/  BSYNC B1 ;  /* 0x0000000000017941 */ /* 0x000fea0003800000 */
.L_x_89:
[----:B------:R-:W-:Y:S01]  /*3130*/  @!P4 IMAD R53, R53, R22, R3 ;  /* 0x000000163535c224 */ /* 0x000fe200078e0203 */
[----:B------:R-:W-:Y:S04]  /*3140*/  BSSY B1, `(.L_x_91) ;  /* 0x0000006000017945 */ /* 0x000fe80003800000 */
[----:B------:R0:W-:Y:S01]  /*3150*/  @!P4 STG.E.U8 desc[UR36][R6.64+0x39], R53 ;  /* 0x000039350600c986 */ /* 0x0001e2000c101124 */
[----:B------:R-:W-:Y:S05]  /*3160*/  @P3 BRA `(.L_x_92) ;  /* 0x00000000000c3947 */ /* 0x000fea0003800000 */
[----:B------:R-:W5:Y:S02]  /*3170*/  LDG.E.U8 R56, desc[UR36][R10.64+0x38] ;  /* 0x000038240a387981 */ /* 0x000f64000c1e1100 */
[----:B-----5:R-:W-:-:S05]  /*3180*/  PRMT R0, R56, 0x8880, RZ ;  /* 0x0000888038007816 */ /* 0x020fca00000000ff */
[----:B------:R-:W-:-:S07]  /*3190*/  IMAD R3, R0, R23, RZ ;  /* 0x0000001700037224 */ /* 0x000fce00078e02ff */
.L_x_92:
[----:B------:R-:W-:Y:S05]  /*31a0*/  BSYNC B1 ;  /* 0x0000000000017941 */ /* 0x000fea0003800000 */
.L_x_91:
[----:B0123--:R-:W-:Y:S01]  /*31b0*/  @!P3 IMAD R7, R54, R22, R3 ;  /* 0x000000163607b224 */ /* 0x00ffe200078e0203 */
[----:B------:R-:W-:Y:S01]  /*31c0*/  ISETP.LT.OR P1, PT, R20, 0x9, !P1 ;  /* 0x000000091400780c */ /* 0x000fe20004f21670 */
[----:B------:R-:W-:Y:S03]  /*31d0*/  BSSY B1, `(.L_x_93) ;  /* 0x0000006000017945 */ /* 0x000fe60003800000 */
[----:B------:R0:W-:Y:S09]  /*31e0*/  @!P3 STG.E.U8 desc[UR36][R4.64+0x38], R7 ;  /* 0x000038070400b986 */ /* 0x0001f2000c101124 */
[----:B------:R-:W-:Y:S05]  /*31f0*/  @P1 BRA `(.L_x_94) ;  /* 0x00000000000c1947 */ /* 0x000fea0003800000 */
[----:B------:R-:W2:Y:S02]  /*3200*/  LDG.E.U8 R56, desc[UR36][R10.64+0x39] ;  /* 0x000039240a387981 */ /* 0x000ea4000c1e1100 */
[----:B--2---:R-:W-:-:S05]  /*3210*/  PRMT R0, R56, 0x8880, RZ ;  /* 0x0000888038007816 */ /* 0x004fca00000000ff */
[----:B------:R-:W-:-:S07]  /*3220*/  IMAD R3, R0, R23, RZ ;  /* 0x0000001700037224 */ /* 0x000fce00078e02ff */
.L_x_94:
[----:B------:R-:W-:Y:S05]  /*3230*/  BSYNC B1 ;  /* 0x0000000000017941 */ /* 0x000fea0003800000 */
.L_x_93:
[----:B------:R-:W-:Y:S01]  /*3240*/  IMAD R3, R55, R22, R3 ;  /* 0x0000001637037224 */ /* 0x000fe200078e0203 */
[----:B------:R-:W-:Y:S06]  /*3250*/  @P1 BRA `(.L_x_95) ;  /* 0x0000000400c81947 */ /* 0x000fec0003800000 */
[----:B------:R1:W-:Y:S01]  /*3260*/  STG.E.U8 desc[UR36][R4.64+0x39], R3 ;  /* 0x0000390304007986 */ /* 0x0003e2000c101124 */
[----:B------:R-:W-:Y:S05]  /*3270*/  BRA `(.L_x_95) ;  /* 0x0000000400c07947 */ /* 0x000fea0003800000 */
.L_x_30:
[C---:B------:R-:W-:Y:S02]  /*3280*/  ISETP.GE.AND P1, PT, R58.reuse, 0x1, PT ;  /* 0x000000013a00780c */ /* 0x040fe40003f26270 */
[----:B------:R-:W-:Y:S02]  /*3290*/  ISETP.GE.AND P0, PT, R58, 0x2, PT ;  /* 0x000000023a00780c */ /* 0x000fe40003f06270 */
[C---:B------:R-:W-:Y:S02]  /*32a0*/  ISETP.LT.OR P4, PT, R20.reuse, 0x1, !P1 ;  /* 0x000000011400780c */ /* 0x040fe40004f81670 */
[C---:B------:R-:W-:Y:S02]  /*32b0*/  ISETP.LT.OR P5, PT, R20.reuse, 0x1, !P0 ;  /* 0x000000011400780c */ /* 0x040fe400047a1670 */
[C---:B------:R-:W-:Y:S02]  /*32c0*/  ISETP.LT.OR P1, PT, R20.reuse, 0x9, !P1 ;  /* 0x000000091400780c */ /* 0x040fe40004f21670 */
[----:B------:R-:W-:-:S02]  /*32d0*/  ISETP.LT.OR P0, PT, R20, 0x9, !P0 ;  /* 0x000000091400780c */ /* 0x000fc40004701670 */
[C---:B------:R-:W-:Y:S02]  /*32e0*/  ISETP.GE.AND P3, PT, R58.reuse, 0x9, PT ;  /* 0x000000093a00780c */ /* 0x040fe40003f66270 */
[----:B------:R-:W-:-:S03]  /*32f0*/  ISETP.GE.AND P2, PT, R58, 0xa, PT ;  /* 0x0000000a3a00780c */ /* 0x000fc60003f46270 */
[-C--:B------:R-:W-:Y:S02]  /*3300*/  @!P4 IMAD R3, R24, R22.reuse, RZ ;  /* 0x000000161803c224 */ /* 0x080fe400078e02ff */
[-C--:B------:R-:W-:Y:S02]  /*3310*/  @!P5 IMAD R25, R25, R22.reuse, RZ ;  /* 0x000000161919d224 */ /* 0x080fe400078e02ff */
[-C--:B------:R-:W-:Y:S01]  /*3320*/  @!P1 IMAD R9, R26, R22.reuse, RZ ;  /* 0x000000161a099224 */ /* 0x080fe200078e02ff */
[----:B------:R0:W-:Y:S01]  /*3330*/  @!P4 STG.E.U8 desc[UR36][R6.64], R3 ;  /* 0x000000030600c986 */ /* 0x0001e2000c101124 */
[C---:B------:R-:W-:Y:S01]  /*3340*/  ISETP.LT.OR P4, PT, R20.reuse, 0x1, !P3 ;  /* 0x000000011400780c */ /* 0x040fe20005f81670 */
[----:B------:R-:W-:Y:S02]  /*3350*/  @!P0 IMAD R27, R27, R22, RZ ;  /* 0x000000161b1b8224 */ /* 0x000fe400078e02ff */
[----:B------:R-:W-:Y:S01]  /*3360*/  @!P5 STG.E.U8 desc[UR36][R6.64+0x1], R25 ;  /* 0x000001190600d986 */ /* 0x000fe2000c101124 */
[----:B------:R-:W-:-:S02]  /*3370*/  ISETP.LT.OR P5, PT, R20, 0x1, !P2 ;  /* 0x000000011400780c */ /* 0x000fc400057a1670 */
[C---:B------:R-:W-:Y:S01]  /*3380*/  ISETP.LT.OR P2, PT, R20.reuse, 0x9, !P2 ;  /* 0x000000091400780c */ /* 0x040fe20005741670 */
[----:B------:R1:W-:Y:S01]  /*3390*/  @!P1 STG.E.U8 desc[UR36][R4.64], R9 ;  /* 0x0000000904009986 */ /* 0x0003e2000c101124 */
[----:B------:R-:W-:Y:S02]  /*33a0*/  ISETP.LT.OR P1, PT, R20, 0x9, !P3 ;  /* 0x000000091400780c */ /* 0x000fe40005f21670 */
[C---:B------:R-:W-:Y:S01]  /*33b0*/  ISETP.GE.AND P3, PT, R58.reuse, 0x11, PT ;  /* 0x000000113a00780c */ /* 0x040fe20003f66270 */
[----:B------:R-:W-:Y:S01]  /*33c0*/  @!P0 STG.E.U8 desc[UR36][R4.64+0x1], R27 ;  /* 0x0000011b04008986 */ /* 0x000fe2000c101124 */
[----:B------:R-:W-:Y:S01]  /*33d0*/  ISETP.GE.AND P0, PT, R58, 0x12, PT ;  /* 0x000000123a00780c */ /* 0x000fe20003f06270 */
[----:B------:R-:W-:-:S04]  /*33e0*/  @!P4 IMAD R11, R28, R22, RZ ;  /* 0x000000161c0bc224 */ /* 0x000fc800078e02ff */
[-C--:B------:R-:W-:Y:S01]  /*33f0*/  @!P5 IMAD R29, R29, R22.reuse, RZ ;  /* 0x000000161d1dd224 */ /* 0x080fe200078e02ff */
[----:B------:R-:W-:Y:S01]  /*3400*/  @!P4 STG.E.U8 desc[UR36][R6.64+0x8], R11 ;  /* 0x0000080b0600c986 */ /* 0x000fe2000c101124 */
[C---:B------:R-:W-:Y:S01]  /*3410*/  ISETP.LT.OR P4, PT, R20.reuse, 0x1, !P3 ;  /* 0x000000011400780c */ /* 0x040fe20005f81670 */
[-C--:B------:R-:W-:Y:S02]  /*3420*/  @!P2 IMAD R31, R31, R22.reuse, RZ ;  /* 0x000000161f1fa224 */ /* 0x080fe400078e02ff */
[----:B------:R-:W-:Y:S01]  /*3430*/  @!P5 STG.E.U8 desc[UR36][R6.64+0x9], R29 ;  /* 0x0000091d0600d986 */ /* 0x000fe2000c101124 */
[----:B------:R-:W-:Y:S01]  /*3440*/  ISETP.LT.OR P5, PT, R20, 0x1, !P0 ;  /* 0x000000011400780c */ /* 0x000fe200047a1670 */
[----:B0-----:R-:W-:Y:S01]  /*3450*/  @!P1 IMAD R3, R30, R22, RZ ;  /* 0x000000161e039224 */ /* 0x001fe200078e02ff */
[----:B------:R-:W-:Y:S01]  /*3460*/  ISETP.LT.OR P0, PT, R20, 0x9, !P0 ;  /* 0x000000091400780c */ /* 0x000fe20004701670 */
[----:B------:R-:W-:Y:S01]  /*3470*/  @!P2 STG.E.U8 desc[UR36][R4.64+0x9], R31 ;  /* 0x0000091f0400a986 */ /* 0x000fe2000c101124 */
[----:B------:R-:W-:-:S03]  /*3480*/  ISETP.GE.AND P2, PT, R58, 0x19, PT ;  /* 0x000000193a00780c */ /* 0x000fc60003f46270 */
[----:B------:R0:W-:Y:S01]  /*3490*/  @!P1 STG.E.U8 desc[UR36][R4.64+0x8], R3 ;  /* 0x0000080304009986 */ /* 0x0001e2000c101124 */
[----:B------:R-:W-:Y:S01]  /*34a0*/  ISETP.LT.OR P1, PT, R20, 0x9, !P3 ;  /* 0x000000091400780c */ /* 0x000fe20005f21670 */
[----:B-1----:R-:W-:Y:S01]  /*34b0*/  @!P4 IMAD R9, R32, R22, RZ ;  /* 0x000000162009c224 */ /* 0x002fe200078e02ff */
[----:B------:R-:W-:-:S03]  /*34c0*/  ISETP.GE.AND P3, PT, R58, 0x1a, PT ;  /* 0x0000001a3a00780c */ /* 0x000fc60003f66270 */
[-C--:B------:R-:W-:Y:S01]  /*34d0*/  @!P5 IMAD R33, R33, R22.reuse, RZ ;  /* 0x000000162121d224 */ /* 0x080fe200078e02ff */
[----:B------:R-:W-:Y:S01]  /*34e0*/  @!P4 STG.E.U8 desc[UR36][R6.64+0x10], R9 ;  /* 0x000010090600c986 */ /* 0x000fe2000c101124 */
[C---:B------:R-:W-:Y:S01]  /*34f0*/  ISETP.LT.OR P4, PT, R20.reuse, 0x1, !P3 ;  /* 0x000000011400780c */ /* 0x040fe20005f81670 */
[-C--:B------:R-:W-:Y:S01]  /*3500*/  @!P0 IMAD R35, R35, R22.reuse, RZ ;  /* 0x0000001623238224 */ /* 0x080fe200078e02ff */
[C---:B------:R-:W-:Y:S01]  /*3510*/  ISETP.LT.OR P3, PT, R20.reuse, 0x9, !P3 ;  /* 0x000000091400780c */ /* 0x040fe20005f61670 */
[----:B------:R-:W-:Y:S01]  /*3520*/  @!P5 STG.E.U8 desc[UR36][R6.64+0x11], R33 ;  /* 0x000011210600d986 */ /* 0x000fe2000c101124 */
[----:B------:R-:W-:Y:S02]  /*3530*/  ISETP.LT.OR P5, PT, R20, 0x1, !P2 ;  /* 0x000000011400780c */ /* 0x000fe400057a1670 */
[----:B0-----:R-:W-:Y:S01]  /*3540*/  @!P1 IMAD R3, R34, R22, RZ ;  /* 0x0000001622039224 */ /* 0x001fe200078e02ff */
[----:B------:R-:W-:Y:S01]  /*3550*/  @!P0 STG.E.U8 desc[UR36][R4.64+0x11], R35 ;  /* 0x0000112304008986 */ /* 0x000fe2000c101124 */
[----:B------:R-:W-:-:S02]  /*3560*/  ISETP.LT.OR P2, PT, R20, 0x9, !P2 ;  /* 0x000000091400780c */ /* 0x000fc40005741670 */
[C---:B------:R-:W-:Y:S01]  /*3570*/  ISETP.GE.AND P0, PT, R58.reuse, 0x21, PT ;  /* 0x000000213a00780c */ /* 0x040fe20003f06270 */
[----:B------:R0:W-:Y:S01]  /*3580*/  @!P1 STG.E.U8 desc[UR36][R4.64+0x10], R3 ;  /* 0x0000100304009986 */ /* 0x0001e2000c101124 */
[----:B------:R-:W-:Y:S01]  /*3590*/  ISETP.GE.AND P1, PT, R58, 0x22, PT ;  /* 0x000000223a00780c */ /* 0x000fe20003f26270 */
[-C--:B------:R-:W-:Y:S02]  /*35a0*/  @!P4 IMAD R37, R37, R22.reuse, RZ ;  /* 0x000000162525c224 */ /* 0x080fe400078e02ff */
[-C--:B------:R-:W-:Y:S02]  /*35b0*/  @!P3 IMAD R39, R39, R22.reuse, RZ ;  /* 0x000000162727b224 */ /* 0x080fe400078e02ff */
[-C--:B------:R-:W-:Y:S01]  /*35c0*/  @!P5 IMAD R11, R36, R22.reuse, RZ ;  /* 0x00000016240bd224 */ /* 0x080fe200078e02ff */
[----:B------:R-:W-:Y:S01]  /*35d0*/  @!P4 STG.E.U8 desc[UR36][R6.64+0x19], R37 ;  /* 0x000019250600c986 */ /* 0x000fe2000c101124 */
[C---:B------:R-:W-:Y:S02]  /*35e0*/  ISETP.LT.OR P4, PT, R20.reuse, 0x1, !P0 ;  /* 0x000000011400780c */ /* 0x040fe40004781670 */
[C---:B------:R-:W-:Y:S01]  /*35f0*/  ISETP.LT.OR P0, PT, R20.reuse, 0x9, !P0 ;  /* 0x000000091400780c */ /* 0x040fe20004701670 */
[----:B------:R-:W-:Y:S01]  /*3600*/  @!P5 STG.E.U8 desc[UR36][R6.64+0x18], R11 ;  /* 0x0000180b0600d986 */ /* 0x000fe2000c101124 */
[----:B------:R-:W-:Y:S01]  /*3610*/  ISETP.LT.OR P5, PT, R20, 0x1, !P1 ;  /* 0x000000011400780c */ /* 0x000fe20004fa1670 */
[----:B0-----:R-:W-:Y:S01]  /*3620*/  @!P2 IMAD R3, R38, R22, RZ ;  /* 0x000000162603a224 */ /* 0x001fe200078e02ff */
[----:B------:R-:W-:Y:S01]  /*3630*/  ISETP.LT.OR P1, PT, R20, 0x9, !P1 ;  /* 0x000000091400780c */ /* 0x000fe20004f21670 */
[----:B------:R-:W-:Y:S01]  /*3640*/  @!P3 STG.E.U8 desc[UR36][R4.64+0x19], R39 ;  /* 0x000019270400b986 */ /* 0x000fe2000c101124 */
[----:B------:R-:W-:-:S03]  /*3650*/  ISETP.GE.AND P3, PT, R58, 0x29, PT ;  /* 0x000000293a00780c */ /* 0x000fc60003f66270 */
[----:B------:R0:W-:Y:S01]  /*3660*/  @!P2 STG.E.U8 desc[UR36][R4.64+0x18], R3 ;  /* 0x000018030400a986 */ /* 0x0001e2000c101124 */
[----:B------:R-:W-:Y:S01]  /*3670*/  ISETP.GE.AND P2, PT, R58, 0x2a, PT ;  /* 0x0000002a3a00780c */ /* 0x000fe20003f46270 */
[----:B------:R-:W-:-:S04]  /*3680*/  @!P4 IMAD R9, R40, R22, RZ ;  /* 0x000000162809c224 */ /* 0x000fc800078e02ff */
[-C--:B------:R-:W-:Y:S01]  /*3690*/  @!P5 IMAD R41, R41, R22.reuse, RZ ;  /* 0x000000162929d224 */ /* 0x080fe200078e02ff */
[----:B------:R-:W-:Y:S01]  /*36a0*/  @!P4 STG.E.U8 desc[UR36][R6.64+0x20], R9 ;  /* 0x000020090600c986 */ /* 0x000fe2000c101124 */
[C---:B------:R-:W-:Y:S01]  /*36b0*/  ISETP.LT.OR P4, PT, R20.reuse, 0x1, !P3 ;  /* 0x000000011400780c */ /* 0x040fe20005f81670 */
[-C--:B------:R-:W-:Y:S01]  /*36c0*/  @!P1 IMAD R43, R43, R22.reuse, RZ ;  /* 0x000000162b2b9224 */ /* 0x080fe200078e02ff */
        /* <DEDUP_REMOVED lines=25> */
[----:B------:R1:W-:Y:S01]  /*3860*/  @!P4 STG.E.U8 desc[UR36][R6.64+0x30], R9 ;  /* 0x000030090600c986 */ /* 0x0003e2000c101124 */
[C---:B------:R-:W-:Y:S01]  /*3870*/  ISETP.LT.OR P4, PT, R20.reuse, 0x1, !P2 ;  /* 0x000000011400780c */ /* 0x040fe20005781670 */
[-C--:B------:R-:W-:Y:S01]  /*3880*/  @!P0 IMAD R51, R51, R22.reuse, RZ ;  /* 0x0000001633338224 */ /* 0x080fe200078e02ff */
[C---:B------:R-:W-:Y:S01]  /*3890*/  ISETP.LT.OR P2, PT, R20.reuse, 0x9, !P2 ;  /* 0x000000091400780c */ /* 0x040fe20005741670 */
[----:B------:R2:W-:Y:S01]  /*38a0*/  @!P5 STG.E.U8 desc[UR36][R6.64+0x31], R49 ;  /* 0x000031310600d986 */ /* 0x0005e2000c101124 */
[----:B------:R-:W-:Y:S01]  /*38b0*/  ISETP.LT.OR P5, PT, R20, 0x1, !P3 ;  /* 0x000000011400780c */ /* 0x000fe20005fa1670 */
[-C--:B0-----:R-:W-:Y:S01]  /*38c0*/  @!P1 IMAD R3, R50, R22.reuse, RZ ;  /* 0x0000001632039224 */ /* 0x081fe200078e02ff */
[----:B------:R-:W-:Y:S01]  /*38d0*/  ISETP.LT.OR P3, PT, R20, 0x9, !P3 ;  /* 0x000000091400780c */ /* 0x000fe20005f61670 */
[----:B------:R2:W-:Y:S04]  /*38e0*/  @!P0 STG.E.U8 desc[UR36][R4.64+0x31], R51 ;  /* 0x0000313304008986 */ /* 0x0005e8000c101124 */
[----:B------:R2:W-:Y:S02]  /*38f0*/  @!P1 STG.E.U8 desc[UR36][R4.64+0x30], R3 ;  /* 0x0000300304009986 */ /* 0x0005e4000c101124 */
[----:B------:R-:W-:-:S02]  /*3900*/  @!P4 IMAD R11, R52, R22, RZ ;  /* 0x00000016340bc224 */ /* 0x000fc400078e02ff */
[-C--:B-1----:R-:W-:Y:S02]  /*3910*/  @!P2 IMAD R9, R54, R22.reuse, RZ ;  /* 0x000000163609a224 */ /* 0x082fe400078e02ff */
[-C--:B------:R-:W-:Y:S01]  /*3920*/  @!P5 IMAD R53, R53, R22.reuse, RZ ;  /* 0x000000163535d224 */ /* 0x080fe200078e02ff */
[----:B------:R2:W-:Y:S01]  /*3930*/  @!P4 STG.E.U8 desc[UR36][R6.64+0x38], R11 ;  /* 0x0000380b0600c986 */ /* 0x0005e2000c101124 */
[----:B------:R-:W-:-:S03]  /*3940*/  @!P3 IMAD R55, R55, R22, RZ ;  /* 0x000000163737b224 */ /* 0x000fc600078e02ff */
[----:B------:R2:W-:Y:S04]  /*3950*/  @!P5 STG.E.U8 desc[UR36][R6.64+0x39], R53 ;  /* 0x000039350600d986 */ /* 0x0005e8000c101124 */
[----:B------:R2:W-:Y:S04]  /*3960*/  @!P2 STG.E.U8 desc[UR36][R4.64+0x38], R9 ;  /* 0x000038090400a986 */ /* 0x0005e8000c101124 */
[----:B------:R2:W-:Y:S02]  /*3970*/  @!P3 STG.E.U8 desc[UR36][R4.64+0x39], R55 ;  /* 0x000039370400b986 */ /* 0x0005e4000c101124 */
.L_x_95:
[----:B------:R-:W-:Y:S05]  /*3980*/  BSYNC B0 ;  /* 0x0000000000007941 */ /* 0x000fea0003800000 */
.L_x_29:
[----:B------:R-:W-:Y:S01]  /*3990*/  ULDC UR4, c[0x0][0xc] ;  /* 0x0000030000047ab9 */ /* 0x000fe20000000800 */
[----:B------:R-:W-:Y:S01]  /*39a0*/  ULDC UR5, c[0x0][0x10] ;  /* 0x0000040000057ab9 */ /* 0x000fe20000000800 */
[----:B-12---:R-:W1:Y:S01]  /*39b0*/  LDC R3, c[0x0][0x14] ;  /* 0x00000500ff037b82 */ /* 0x006e620000000800 */
[----:B------:R-:W-:Y:S01]  /*39c0*/  UIMAD.WIDE.U32 UR4, UR4, UR5, URZ ;  /* 0x00000005040472a5 */ /* 0x000fe2000f8e003f */
[----:B------:R-:W-:Y:S01]  /*39d0*/  PRMT R0, RZ, 0x7610, R0 ;  /* 0x00007610ff007816 */ /* 0x000fe20000000000 */
[----:B------:R-:W-:Y:S02]  /*39e0*/  IMAD.MOV.U32 R58, RZ, RZ, -0x1 ;  /* 0xffffffffff3a7424 */ /* 0x000fe400078e00ff */
[----:B------:R-:W-:Y:S02]  /*39f0*/  IMAD.MOV.U32 R59, RZ, RZ, -0x1 ;  /* 0xffffffffff3b7424 */ /* 0x000fe400078e00ff */
[----:B-1----:R-:W-:-:S04]  /*3a00*/  IMAD.WIDE.U32 R16, R3, UR4, R16 ;  /* 0x0000000403107c25 */ /* 0x002fc8000f8e0010 */
[----:B------:R-:W-:Y:S01]  /*3a10*/  IMAD R3, R3, UR5, RZ ;  /* 0x0000000503037c24 */ /* 0x000fe2000f8e02ff */
[----:B------:R-:W-:Y:S02]  /*3a20*/  ULDC.64 UR4, c[0x0][0x650] ;  /* 0x0001940000047ab9 */ /* 0x000fe40000000a00 */
[----:B------:R-:W-:Y:S01]  /*3a30*/  ISETP.GE.U32.AND P0, PT, R16, UR4, PT ;  /* 0x0000000410007c0c */ /* 0x000fe2000bf06070 */
[----:B------:R-:W-:-:S05]  /*3a40*/  IMAD.IADD R17, R17, 0x1, R3 ;  /* 0x0000000111117824 */ /* 0x000fca00078e0203 */
[----:B------:R-:W-:-:S13]  /*3a50*/  ISETP.GE.U32.AND.EX P0, PT, R17, UR5, PT, P0 ;  /* 0x0000000511007c0c */ /* 0x000fda000bf06100 */
[----:B------:R-:W-:Y:S05]  /*3a60*/  @P0 BRA `(.L_x_96) ;  /* 0x0000000400640947 */ /* 0x000fea0003800000 */
[----:B------:R-:W1:Y:S01]  /*3a70*/  S2R R12, SR_CTAID.X ;  /* 0x00000000000c7919 */ /* 0x000e620000002500 */
[----:B------:R-:W2:Y:S01]  /*3a80*/  LDC.64 R10, c[0x0][0x628] ;  /* 0x00018a00ff0a7b82 */ /* 0x000ea20000000a00 */
[----:B------:R-:W-:Y:S01]  /*3a90*/  ULDC UR4, c[0x0][0x150] ;  /* 0x0000540000047ab9 */ /* 0x000fe20000000800 */
[----:B------:R-:W-:Y:S01]  /*3aa0*/  IMAD.MOV.U32 R8, RZ, RZ, R16 ;  /* 0x000000ffff087224 */ /* 0x000fe200078e0010 */
[----:B------:R-:W3:Y:S01]  /*3ab0*/  S2R R24, SR_CTAID.Y ;  /* 0x0000000000187919 */ /* 0x000ee20000002600 */
[----:B------:R-:W-:-:S04]  /*3ac0*/  IMAD.MOV.U32 R9, RZ, RZ, R17 ;  /* 0x000000ffff097224 */ /* 0x000fc800078e0011 */
[----:B------:R-:W0:Y:S08]  /*3ad0*/  LDC R21, c[0x0][0x144] ;  /* 0x00005100ff157b82 */ /* 0x000e300000000800 */
[----:B------:R-:W0:Y:S08]  /*3ae0*/  LDC R0, c[0x0][0x630] ;  /* 0x00018c00ff007b82 */ /* 0x000e300000000800 */
[----:B------:R-:W0:Y:S01]  /*3af0*/  LDC.64 R14, c[0x0][0x620] ;  /* 0x00018800ff0e7b82 */ /* 0x000e220000000a00 */
[----:B--2---:R-:W-:-:S04]  /*3b00*/  ISETP.NE.U32.AND P0, PT, R10, RZ, PT ;  /* 0x000000ff0a00720c */ /* 0x004fc80003f05070 */
[----:B------:R-:W-:Y:S02]  /*3b10*/  ISETP.NE.AND.EX P0, PT, R11, RZ, PT, P0 ;  /* 0x000000ff0b00720c */ /* 0x000fe40003f05300 */
[----:B-1----:R-:W-:-:S05]  /*3b20*/  I2FP.F32.U32 R3, R12 ;  /* 0x0000000c00037245 */ /* 0x002fca0000201000 */
[----:B------:R-:W-:-:S04]  /*3b30*/  FMUL R3, R3, UR4 ;  /* 0x0000000403037c20 */ /* 0x000fc80008400000 */
[----:B------:R1:W2:Y:S02]  /*3b40*/  F2I.U32.TRUNC.NTZ R20, R3 ;  /* 0x0000000300147305 */ /* 0x0002a4000020f000 */
[----:B---3--:R-:W-:Y:S05]  /*3b50*/  @!P0 BRA `(.L_x_97) ;  /* 0x0000000000288947 */ /* 0x008fea0003800000 */
[----:B-1----:R-:W1:Y:S02]  /*3b60*/  LDC R3, c[0x0][0x634] ;  /* 0x00018d00ff037b82 */ /* 0x002e640000000800 */
[----:B-1----:R-:W-:-:S05]  /*3b70*/  IADD3 R3, P0, R16, R3, RZ ;  /* 0x0000000310037210 */ /* 0x002fca0007f1e0ff */
[----:B------:R-:W-:-:S04]  /*3b80*/  IMAD.X R13, RZ, RZ, R17, P0 ;  /* 0x000000ffff0d7224 */ /* 0x000fc800000e0611 */
[----:B0---4-:R-:W-:-:S04]  /*3b90*/  IMAD.WIDE.U32 R4, R13, R10, RZ ;  /* 0x0000000a0d047225 */ /* 0x011fc800078e00ff */
[----:B------:R-:W-:-:S04]  /*3ba0*/  IMAD.WIDE.U32 R6, P0, R3, R11, R4 ;  /* 0x0000000b03067225 */ /* 0x000fc80007800004 */
[----:B------:R-:W-:-:S04]  /*3bb0*/  IMAD.WIDE.U32 R4, R3, R10, RZ ;  /* 0x0000000a03047225 */ /* 0x000fc800078e00ff */
[----:B------:R-:W-:Y:S01]  /*3bc0*/  IMAD.X R9, RZ, RZ, RZ, P0 ;  /* 0x000000ffff097224 */ /* 0x000fe200000e06ff */
[----:B------:R-:W-:Y:S01]  /*3bd0*/  IADD3 RZ, P0, R5, R6, RZ ;  /* 0x0000000605ff7210 */ /* 0x000fe20007f1e0ff */
[----:B------:R-:W-:-:S04]  /*3be0*/  IMAD.MOV.U32 R8, RZ, RZ, R7 ;  /* 0x000000ffff087224 */ /* 0x000fc800078e0007 */
[----:B------:R-:W-:-:S08]  /*3bf0*/  IMAD.WIDE.U32.X R8, R13, R11, R8, P0 ;  /* 0x0000000b0d087225 */ /* 0x000fd000000e0408 */
.L_x_97:
[----:B------:R-:W3:Y:S01]  /*3c00*/  LDC.64 R30, c[0x0][0x640] ;  /* 0x00019000ff1e7b82 */ /* 0x000ee20000000a00 */
[-CC-:B0-----:R-:W-:Y:S01]  /*3c10*/  SHF.R.U64 R59, R8, R0.reuse, R9.reuse ;  /* 0x00000000083b7219 */ /* 0x181fe20000001209 */
[----:B--2---:R-:W-:Y:S01]  /*3c20*/  IMAD.MOV R20, RZ, RZ, -R20 ;  /* 0x000000ffff147224 */ /* 0x004fe200078e0a14 */
[----:B------:R-:W-:Y:S01]  /*3c30*/  SHF.R.U32.HI R0, RZ, R0, R9 ;  /* 0x00000000ff007219 */ /* 0x000fe20000011609 */
[----:B------:R-:W-:Y:S01]  /*3c40*/  ULDC UR4, c[0x0][0x154] ;  /* 0x0000550000047ab9 */ /* 0x000fe20000000800 */
[----:B-1----:R-:W-:Y:S01]  /*3c50*/  IADD3 R3, P0, RZ, -R59, RZ ;  /* 0x8000003bff037210 */ /* 0x002fe20007f1e0ff */
[----:B------:R-:W-:Y:S02]  /*3c60*/  IMAD R26, R21, R20, R12 ;  /* 0x00000014151a7224 */ /* 0x000fe400078e020c */
[----:B------:R-:W0:Y:S01]  /*3c70*/  LDC R6, c[0x0][0x618] ;  /* 0x00018600ff067b82 */ /* 0x000e220000000800 */
[----:B------:R-:W-:Y:S02]  /*3c80*/  IMAD.MOV.U32 R7, RZ, RZ, 0x1 ;  /* 0x00000001ff077424 */ /* 0x000fe400078e00ff */
[----:B----4-:R-:W-:-:S04]  /*3c90*/  IMAD.X R5, RZ, RZ, ~R0, P0 ;  /* 0x000000ffff057224 */ /* 0x010fc800000e0e00 */
[-C--:B------:R-:W-:Y:S01]  /*3ca0*/  IMAD R0, R5, R14.reuse, RZ ;  /* 0x0000000e05007224 */ /* 0x080fe200078e02ff */
[----:B------:R-:W1:Y:S01]  /*3cb0*/  LDC R8, c[0x0][0x608] ;  /* 0x00018200ff087b82 */ /* 0x000e620000000800 */
[----:B------:R-:W-:-:S04]  /*3cc0*/  IMAD.WIDE.U32 R4, R3, R14, R16 ;  /* 0x0000000e03047225 */ /* 0x000fc800078e0010 */
[----:B------:R-:W-:Y:S01]  /*3cd0*/  IMAD R3, R3, R15, R0 ;  /* 0x0000000f03037224 */ /* 0x000fe200078e0200 */
[----:B------:R-:W-:Y:S02]  /*3ce0*/  I2FP.F32.U32 R0, R24 ;  /* 0x0000001800007245 */ /* 0x000fe40000201000 */
[----:B------:R-:W2:Y:S01]  /*3cf0*/  LDC R28, c[0x0][0x658] ;  /* 0x00019600ff1c7b82 */ /* 0x000ea20000000800 */
[----:B------:R-:W-:Y:S01]  /*3d00*/  IMAD.IADD R3, R5, 0x1, R3 ;  /* 0x0000000105037824 */ /* 0x000fe200078e0203 */
[----:B---3--:R-:W-:Y:S01]  /*3d10*/  ISETP.NE.U32.AND P0, PT, R30, RZ, PT ;  /* 0x000000ff1e00720c */ /* 0x008fe20003f05070 */
[----:B------:R-:W-:Y:S01]  /*3d20*/  FMUL R0, R0, UR4 ;  /* 0x0000000400007c20 */ /* 0x000fe20008400000 */
[----:B------:R-:W-:Y:S02]  /*3d30*/  IMAD.MOV.U32 R5, RZ, RZ, -0x1 ;  /* 0xffffffffff057424 */ /* 0x000fe400078e00ff */
[----:B------:R-:W-:Y:S01]  /*3d40*/  ISETP.NE.AND.EX P0, PT, R31, RZ, PT, P0 ;  /* 0x000000ff1f00720c */ /* 0x000fe20003f05300 */
[----:B------:R3:W4:Y:S01]  /*3d50*/  F2I.U32.TRUNC.NTZ R13, R0 ;  /* 0x00000000000d7305 */ /* 0x000722000020f000 */
[----:B------:R-:W3:Y:S01]  /*3d60*/  LDC R15, c[0x0][0x148] ;  /* 0x00005200ff0f7b82 */ /* 0x000ee20000000800 */
[----:B0-----:R-:W-:-:S02]  /*3d70*/  SHF.R.U64 R12, R4, R6, R3 ;  /* 0x00000006040c7219 */ /* 0x001fc40000001203 */
[----:B------:R-:W-:-:S05]  /*3d80*/  SHF.R.U32.HI R3, RZ, R6, R3 ;  /* 0x00000006ff037219 */ /* 0x000fca0000011603 */
[----:B------:R-:W0:Y:S01]  /*3d90*/  LDC R20, c[0x0][0x600] ;  /* 0x00018000ff147b82 */ /* 0x000e220000000800 */
[-CC-:B-1----:R-:W-:Y:S02]  /*3da0*/  SHF.R.U64 R10, R12, R8.reuse, R3.reuse ;  /* 0x000000080c0a7219 */ /* 0x182fe40000001203 */
[----:B------:R-:W-:-:S05]  /*3db0*/  SHF.R.U32.HI R3, RZ, R8, R3 ;  /* 0x00000008ff037219 */ /* 0x000fca0000011603 */
[----:B------:R-:W1:Y:S01]  /*3dc0*/  LDC R21, c[0x0][0x648] ;  /* 0x00019200ff157b82 */ /* 0x000e620000000800 */
[-C--:B--2---:R-:W-:Y:S02]  /*3dd0*/  SHF.L.U32 R4, R5, R28.reuse, RZ ;  /* 0x0000001c05047219 */ /* 0x084fe400000006ff */
[-CC-:B------:R-:W-:Y:S02]  /*3de0*/  SHF.R.U64 R14, R10, R28.reuse, R3.reuse ;  /* 0x0000001c0a0e7219 */ /* 0x180fe40000001203 */
[----:B------:R-:W-:Y:S02]  /*3df0*/  SHF.R.U32.HI R5, RZ, R28, R3 ;  /* 0x0000001cff057219 */ /* 0x000fe40000011603 */
[----:B------:R-:W-:Y:S01]  /*3e00*/  LOP3.LUT R57, RZ, R4, RZ, 0x33, !PT ;  /* 0x00000004ff397212 */ /* 0x000fe200078e33ff */
[----:B------:R-:W2:Y:S01]  /*3e10*/  LDC R25, c[0x0][0x638] ;  /* 0x00018e00ff197b82 */ /* 0x000ea20000000800 */
[----:B------:R-:W-:Y:S01]  /*3e20*/  SHF.L.U32 R28, R7, R28, RZ ;  /* 0x0000001c071c7219 */ /* 0x000fe200000006ff */
[----:B------:R-:W-:-:S06]  /*3e30*/  IMAD.MOV.U32 R4, RZ, RZ, R14 ;  /* 0x000000ffff047224 */ /* 0x000fcc00078e000e */
[----:B------:R-:W0:Y:S01]  /*3e40*/  LDC R27, c[0x0][0x610] ;  /* 0x00018400ff1b7b82 */ /* 0x000e220000000800 */
[----:B----4-:R-:W-:Y:S05]  /*3e50*/  @!P0 BRA `(.L_x_98) ;  /* 0x0000000000288947 */ /* 0x010fea0003800000 */
[----:B------:R-:W4:Y:S02]  /*3e60*/  LDC R3, c[0x0][0x64c] ;  /* 0x00019300ff037b82 */ /* 0x000f240000000800 */
[----:B----4-:R-:W-:-:S05]  /*3e70*/  IADD3 R3, P0, R14, R3, RZ ;  /* 0x000000030e037210 */ /* 0x010fca0007f1e0ff */
        /* <DEDUP_REMOVED lines=8> */
.L_x_98:
[----:B------:R-:W-:Y:S01]  /*3f00*/  ISETP.NE.AND P0, PT, R2, 0x1, PT ;  /* 0x000000010200780c */ /* 0x000fe20003f05270 */
[----:B------:R-:W-:Y:S01]  /*3f10*/  IMAD.MOV R13, RZ, RZ, -R13 ;  /* 0x000000ffff0d7224 */ /* 0x000fe200078e0a0d */
[----:B-1-3--:R-:W-:Y:S01]  /*3f20*/  SHF.R.U64 R0, R4, R21, R5 ;  /* 0x0000001504007219 */ /* 0x00afe20000001205 */
[----:B0-----:R-:W-:Y:S01]  /*3f30*/  VIADD R5, R20, 0xffffffff ;  /* 0xffffffff14057836 */ /* 0x001fe20000000000 */
[----:B------:R-:W-:-:S03]  /*3f40*/  LOP3.LUT R57, R10, R57, RZ, 0xc0, !PT ;  /* 0x000000390a397212 */ /* 0x000fc600078ec0ff */
[----:B------:R-:W-:Y:S01]  /*3f50*/  IMAD.MOV R3, RZ, RZ, -R0 ;  /* 0x000000ffff037224 */ /* 0x000fe200078e0a00 */
[----:B------:R-:W-:Y:S01]  /*3f60*/  LOP3.LUT R5, R12, R5, RZ, 0xc0, !PT ;  /* 0x000000050c057212 */ /* 0x000fe200078ec0ff */
[----:B------:R-:W-:Y:S02]  /*3f70*/  IMAD R57, R28, R0, R57 ;  /* 0x000000001c397224 */ /* 0x000fe400078e0239 */
[----:B--2---:R-:W-:Y:S02]  /*3f80*/  IMAD R0, R3, R25, R14 ;  /* 0x0000001903007224 */ /* 0x004fe400078e020e */
[----:B------:R-:W-:Y:S02]  /*3f90*/  @P0 IMAD R26, R15, R13, R24 ;  /* 0x0000000d0f1a0224 */ /* 0x000fe400078e0218 */
[----:B------:R-:W-:Y:S02]  /*3fa0*/  IMAD R4, R0, R20, R5 ;  /* 0x0000001400047224 */ /* 0x000fe400078e0205 */
[----:B------:R-:W-:-:S02]  /*3fb0*/  IMAD R57, R57, R27, R26 ;  /* 0x0000001b39397224 */ /* 0x000fc400078e021a */
[----:B------:R-:W-:-:S03]  /*3fc0*/  IMAD.MOV.U32 R3, RZ, RZ, 0x1 ;  /* 0x00000001ff037424 */ /* 0x000fc600078e00ff */
[----:B------:R-:W-:Y:S02]  /*3fd0*/  SEL R58, R4, R57, !P0 ;  /* 0x00000039043a7207 */ /* 0x000fe40004000000 */
[----:B------:R-:W-:Y:S02]  /*3fe0*/  PRMT R0, R3, 0x7610, R0 ;  /* 0x0000761003007816 */ /* 0x000fe40000000000 */
[----:B------:R-:W-:-:S07]  /*3ff0*/  SEL R57, R57, R4, !P0 ;  /* 0x0000000439397207 */ /* 0x000fce0004000000 */
.L_x_96:
[----:B------:R-:W-:-:S13]  /*4000*/  LOP3.LUT P0, RZ, R0, 0xff, RZ, 0xc0, !PT ;  /* 0x000000ff00ff7812 */ /* 0x000fda000780c0ff */
[----:B------:R-:W-:Y:S05]  /*4010*/  @P0 BRA `(.L_x_99) ;  /* 0xffffffd0003c0947 */ /* 0x000fea000383ffff */
[----:B------:R-:W-:Y:S05]  /*4020*/  EXIT ;  /* 0x000000000000794d */ /* 0x000fea0003800000 */
.L_x_4:
[----:B0-----:R-:W-:Y:S01]  /*4030*/  ULDC.64 UR4, c[0x0][0x650] ;  /* 0x0001940000047ab9 */ /* 0x001fe20000000a00 */
        /* <DEDUP_REMOVED lines=25> */
.L_x_101:
[--C-:B------:R-:W-:Y:S01]  /*41d0*/  SHF.R.U64 R12, R10, R14, R11.reuse ;  /* 0x0000000e0a0c7219 */ /* 0x100fe2000000120b */
[----:B------:R-:W0:Y:S01]  /*41e0*/  LDC R22, c[0x0][0x618] ;  /* 0x00018600ff167b82 */ /* 0x000e220000000800 */
[----:B------:R-:W-:Y:S01]  /*41f0*/  I2FP.F32.U32 R6, R4 ;  /* 0x0000000400067245 */ /* 0x000fe20000201000 */
[----:B------:R-:W-:Y:S01]  /*4200*/  ULDC UR4, c[0x0][0x150] ;  /* 0x0000540000047ab9 */ /* 0x000fe20000000800 */
[----:B------:R-:W-:Y:S02]  /*4210*/  SHF.R.U32.HI R5, RZ, R14, R11 ;  /* 0x0000000eff057219 */ /* 0x000fe4000001160b */
[----:B------:R-:W-:Y:S01]  /*4220*/  IADD3 R9, P0, RZ, -R12, RZ ;  /* 0x8000000cff097210 */ /* 0x000fe20007f1e0ff */
[----:B------:R-:W-:Y:S01]  /*4230*/  FMUL R11, R6, UR4 ;  /* 0x00000004060b7c20 */ /* 0x000fe20008400000 */
[----:B------:R-:W-:Y:S01]  /*4240*/  ULDC UR4, c[0x0][0x154] ;  /* 0x0000550000047ab9 */ /* 0x000fe20000000800 */
[----:B------:R-:W1:Y:S02]  /*4250*/  LDC.64 R24, c[0x0][0x640] ;  /* 0x00019000ff187b82 */ /* 0x000e640000000a00 */
[----:B------:R-:W-:-:S02]  /*4260*/  IMAD.X R5, RZ, RZ, ~R5, P0 ;  /* 0x000000ffff057224 */ /* 0x000fc400000e0e05 */
[----:B------:R-:W2:Y:S01]  /*4270*/  F2I.U32.TRUNC.NTZ R11, R11 ;  /* 0x0000000b000b7305 */ /* 0x000ea2000020f000 */
[----:B------:R-:W-:-:S03]  /*4280*/  IMAD.WIDE.U32 R6, R9, R20, R16 ;  /* 0x0000001409067225 */ /* 0x000fc600078e0010 */
[----:B------:R-:W3:Y:S01]  /*4290*/  LDC R13, c[0x0][0x144] ;  /* 0x00005100ff0d7b82 */ /* 0x000ee20000000800 */
[----:B------:R-:W-:-:S04]  /*42a0*/  IMAD R8, R5, R20, RZ ;  /* 0x0000001405087224 */ /* 0x000fc800078e02ff */
[----:B------:R-:W-:Y:S02]  /*42b0*/  IMAD R5, R9, R21, R8 ;  /* 0x0000001509057224 */ /* 0x000fe400078e0208 */
[----:B------:R-:W-:Y:S01]  /*42c0*/  IMAD.MOV.U32 R8, RZ, RZ, -0x1 ;  /* 0xffffffffff087424 */ /* 0x000fe200078e00ff */
[----:B------:R-:W4:Y:S01]  /*42d0*/  LDC R14, c[0x0][0x608] ;  /* 0x00018200ff0e7b82 */ /* 0x000f220000000800 */
[----:B------:R-:W-:Y:S01]  /*42e0*/  IMAD.IADD R5, R7, 0x1, R5 ;  /* 0x0000000107057824 */ /* 0x000fe200078e0205 */
[----:B------:R-:W-:-:S04]  /*42f0*/  I2FP.F32.U32 R7, R3 ;  /* 0x0000000300077245 */ /* 0x000fc80000201000 */
[-C--:B0-----:R-:W-:Y:S01]  /*4300*/  SHF.R.U64 R10, R6, R22.reuse, R5 ;  /* 0x00000016060a7219 */ /* 0x081fe20000001205 */
[----:B--2---:R-:W-:Y:S01]  /*4310*/  IMAD.MOV R6, RZ, RZ, -R11 ;  /* 0x000000ffff067224 */ /* 0x004fe200078e0a0b */
[----:B------:R-:W0:Y:S01]  /*4320*/  LDC R9, c[0x0][0x658] ;  /* 0x00019600ff097b82 */ /* 0x000e220000000800 */
[----:B-1----:R-:W-:Y:S01]  /*4330*/  ISETP.NE.U32.AND P0, PT, R24, RZ, PT ;  /* 0x000000ff1800720c */ /* 0x002fe20003f05070 */
[----:B------:R-:W-:Y:S01]  /*4340*/  FMUL R7, R7, UR4 ;  /* 0x0000000407077c20 */ /* 0x000fe20008400000 */
[----:B------:R-:W-:Y:S02]  /*4350*/  SHF.R.U32.HI R5, RZ, R22, R5 ;  /* 0x00000016ff057219 */ /* 0x000fe40000011605 */
[----:B------:R-:W-:-:S03]  /*4360*/  ISETP.NE.AND.EX P0, PT, R25, RZ, PT, P0 ;  /* 0x000000ff1900720c */ /* 0x000fc60003f05300 */
[----:B------:R-:W1:Y:S01]  /*4370*/  LDC R20, c[0x0][0x148] ;  /* 0x00005200ff147b82 */ /* 0x000e620000000800 */
[----:B---3--:R-:W-:Y:S02]  /*4380*/  IMAD R23, R13, R6, R4 ;  /* 0x000000060d177224 */ /* 0x008fe400078e0204 */
[----:B------:R-:W-:-:S05]  /*4390*/  IMAD.MOV.U32 R6, RZ, RZ, 0x1 ;  /* 0x00000001ff067424 */ /* 0x000fca00078e00ff */
[----:B------:R-:W2:Y:S01]  /*43a0*/  LDC R21, c[0x0][0x600] ;  /* 0x00018000ff157b82 */ /* 0x000ea20000000800 */
[-CC-:B----4-:R-:W-:Y:S02]  /*43b0*/  SHF.R.U64 R13, R10, R14.reuse, R5.reuse ;  /* 0x0000000e0a0d7219 */ /* 0x190fe40000001205 */
[----:B------:R-:W-:Y:S02]  /*43c0*/  SHF.R.U32.HI R4, RZ, R14, R5 ;  /* 0x0000000eff047219 */ /* 0x000fe40000011605 */
[----:B------:R3:W4:Y:S03]  /*43d0*/  F2I.U32.TRUNC.NTZ R14, R7 ;  /* 0x00000007000e7305 */ /* 0x000726000020f000 */
[----:B------:R-:W1:Y:S01]  /*43e0*/  LDC R26, c[0x0][0x648] ;  /* 0x00019200ff1a7b82 */ /* 0x000e620000000800 */
[-C--:B0-----:R-:W-:Y:S02]  /*43f0*/  SHF.R.U64 R15, R13, R9.reuse, R4 ;  /* 0x000000090d0f7219 */ /* 0x081fe40000001204 */
[----:B------:R-:W-:-:S02]  /*4400*/  SHF.L.U32 R8, R8, R9, RZ ;  /* 0x0000000908087219 */ /* 0x000fc400000006ff */
[-C--:B------:R-:W-:Y:S01]  /*4410*/  SHF.R.U32.HI R5, RZ, R9.reuse, R4 ;  /* 0x00000009ff057219 */ /* 0x080fe20000011604 */
[----:B------:R-:W-:Y:S01]  /*4420*/  IMAD.MOV.U32 R4, RZ, RZ, R15 ;  /* 0x000000ffff047224 */ /* 0x000fe200078e000f */
[----:B------:R-:W-:Y:S01]  /*4430*/  SHF.L.U32 R22, R6, R9, RZ ;  /* 0x0000000906167219 */ /* 0x000fe200000006ff */
[----:B------:R-:W0:Y:S01]  /*4440*/  LDC R27, c[0x0][0x638] ;  /* 0x00018e00ff1b7b82 */ /* 0x000e220000000800 */
[----:B------:R-:W-:-:S07]  /*4450*/  LOP3.LUT R28, RZ, R8, RZ, 0x33, !PT ;  /* 0x00000008ff1c7212 */ /* 0x000fce00078e33ff */
        /* <DEDUP_REMOVED lines=12> */
.L_x_102:
[----:B------:R-:W-:Y:S01]  /*4520*/  ISETP.NE.AND P0, PT, R2, 0x1, PT ;  /* 0x000000010200780c */ /* 0x000fe20003f05270 */
[----:B--2---:R-:W-:Y:S01]  /*4530*/  VIADD R7, R21, 0xffffffff ;  /* 0xffffffff15077836 */ /* 0x004fe20000000000 */
[----:B-1----:R-:W-:Y:S01]  /*4540*/  SHF.R.U64 R5, R4, R26, R5 ;  /* 0x0000001a04057219 */ /* 0x002fe20000001205 */
[----:B------:R-:W-:Y:S01]  /*4550*/  IMAD.MOV R14, RZ, RZ, -R14 ;  /* 0x000000ffff0e7224 */ /* 0x000fe200078e0a0e */
[----:B------:R-:W-:Y:S01]  /*4560*/  LOP3.LUT R4, R13, R28, RZ, 0xc0, !PT ;  /* 0x0000001c0d047212 */ /* 0x000fe200078ec0ff */
[----:B------:R-:W-:Y:S01]  /*4570*/  IMAD.MOV.U32 R8, RZ, RZ, R12 ;  /* 0x000000ffff087224 */ /* 0x000fe200078e000c */
[----:B------:R-:W-:Y:S01]  /*4580*/  LOP3.LUT R10, R10, R7, RZ, 0xc0, !PT ;  /* 0x000000070a0a7212 */ /* 0x000fe200078ec0ff */
[----:B------:R-:W-:Y:S02]  /*4590*/  IMAD.MOV R6, RZ, RZ, -R5 ;  /* 0x000000ffff067224 */ /* 0x000fe400078e0a05 */
[----:B------:R-:W-:-:S04]  /*45a0*/  IMAD R4, R22, R5, R4 ;  /* 0x0000000516047224 */ /* 0x000fc800078e0204 */
[----:B------:R-:W-:Y:S02]  /*45b0*/  @P0 IMAD R23, R20, R14, R3 ;  /* 0x0000000e14170224 */ /* 0x000fe400078e0203 */
[----:B0-----:R-:W-:Y:S02]  /*45c0*/  IMAD R3, R6, R27, R15 ;  /* 0x0000001b06037224 */ /* 0x001fe400078e020f */
[----:B------:R-:W-:Y:S02]  /*45d0*/  IMAD R7, R4, R29, R23 ;  /* 0x0000001d04077224 */ /* 0x000fe400078e0217 */
[----:B------:R-:W-:Y:S02]  /*45e0*/  IMAD R4, R3, R21, R10 ;  /* 0x0000001503047224 */ /* 0x000fe400078e020a */
[----:B------:R-:W-:-:S03]  /*45f0*/  IMAD.MOV.U32 R6, RZ, RZ, 0x1 ;  /* 0x00000001ff067424 */ /* 0x000fc600078e00ff */
[----:B------:R-:W-:Y:S02]  /*4600*/  SEL R9, R4, R7, !P0 ;  /* 0x0000000704097207 */ /* 0x000fe40004000000 */
[----:B------:R-:W-:-:S07]  /*4610*/  SEL R7, R7, R4, !P0 ;  /* 0x0000000407077207 */ /* 0x000fce0004000000 */
.L_x_100:
[----:B------:R-:W-:-:S08]  /*4620*/  NOP ;  /* 0x0000000000007918 */ /* 0x000fd00000000000 */
[----:B------:R-:W0:-:S00]  /*4630*/  USETMAXREG.DEALLOC.CTAPOOL 0x28 ;  /* 0x00000028000079c8 */ /* 0x000e0000080e0500 */
[----:B0-----:R-:W-:-:S13]  /*4640*/  ISETP.NE.AND P0, PT, R0, RZ, PT ;  /* 0x000000ff0000720c */ /* 0x001fda0003f05270 */
[----:B------:R-:W-:Y:S05]  /*4650*/  @P0 EXIT ;  /* 0x000000000000094d */ /* 0x000fea0003800000 */
[----:B------:R-:W-:Y:S01]  /*4660*/  LOP3.LUT P0, RZ, R6, 0xff, RZ, 0xc0, !PT ;  /* 0x000000ff06ff7812 */ /* 0x000fe2000780c0ff */
[----:B------:R-:W-:Y:S02]  /*4670*/  IMAD.MOV.U32 R0, RZ, RZ, 0x1 ;  /* 0x00000001ff007424 */ /* 0x000fe400078e00ff */
[----:B------:R-:W-:-:S10]  /*4680*/  IMAD.MOV.U32 R12, RZ, RZ, RZ ;  /* 0x000000ffff0c7224 */ /* 0x000fd400078e00ff */
[----:B------:R-:W-:Y:S05]  /*4690*/  @!P0 BRA `(.L_x_103) ;  /* 0x0000000c00308947 */ /* 0x000fea0003800000 */
[----:B------:R-:W0:Y:S01]  /*46a0*/  LDC R0, c[0x0][0x28c] ;  /* 0x0000a300ff007b82 */ /* 0x000e220000000800 */
[----:B------:R-:W-:Y:S01]  /*46b0*/  ULDC UR5, c[0x0][0x600] ;  /* 0x0001800000057ab9 */ /* 0x000fe20000000800 */
[----:B------:R-:W-:Y:S01]  /*46c0*/  ULDC UR4, c[0x0][0xc] ;  /* 0x0000030000047ab9 */ /* 0x000fe20000000800 */
[----:B------:R-:W-:Y:S01]  /*46d0*/  UIADD3 UR16, UR5, -0x1, URZ ;  /* 0xffffffff05107890 */ /* 0x000fe2000fffe03f */
[C---:B------:R-:W-:Y:S01]  /*46e0*/  LOP3.LUT P2, RZ, R18.reuse, 0x7f, RZ, 0xc0, !PT ;  /* 0x0000007f12ff7812 */ /* 0x040fe2000784c0ff */
[----:B------:R-:W-:Y:S01]  /*46f0*/  ULDC UR6, c[0x0][0x658] ;  /* 0x0001960000067ab9 */ /* 0x000fe20000000800 */
[----:B------:R-:W-:Y:S01]  /*4700*/  ULDC UR5, c[0x0][0x10] ;  /* 0x0000040000057ab9 */ /* 0x000fe20000000800 */
[----:B------:R-:W-:Y:S01]  /*4710*/  UMOV UR7, 0xffffffff ;  /* 0xffffffff00077882 */ /* 0x000fe20000000000 */
[----:B------:R-:W-:Y:S01]  /*4720*/  UMOV UR8, 0x1 ;  /* 0x0000000100087882 */ /* 0x000fe20000000000 */
[----:B------:R-:W-:Y:S01]  /*4730*/  UIMAD.WIDE.U32 UR4, UR4, UR5, URZ ;  /* 0x00000005040472a5 */ /* 0x000fe2000f8e003f */
[----:B------:R-:W-:Y:S01]  /*4740*/  LOP3.LUT P0, RZ, R18, 0x1f, RZ, 0xc0, !PT ;  /* 0x0000001f12ff7812 */ /* 0x000fe2000780c0ff */
[----:B------:R-:W-:Y:S01]  /*4750*/  USHF.L.U32 UR7, UR7, UR6, URZ ;  /* 0x0000000607077299 */ /* 0x000fe2000800063f */
[----:B------:R-:W-:Y:S01]  /*4760*/  BSSY B0, `(.L_x_103) ;  /* 0x00000bf000007945 */ /* 0x000fe20003800000 */
[----:B------:R-:W-:Y:S01]  /*4770*/  USHF.L.U32 UR18, UR8, UR6, URZ ;  /* 0x0000000608127299 */ /* 0x000fe2000800063f */
[----:B------:R-:W-:Y:S01]  /*4780*/  IMAD.MOV.U32 R13, RZ, RZ, 0x1 ;  /* 0x00000001ff0d7424 */ /* 0x000fe200078e00ff */
[----:B------:R-:W-:Y:S01]  /*4790*/  LOP3.LUT R11, R19, 0x2, RZ, 0xfc, !PT ;  /* 0x00000002130b7812 */ /* 0x000fe200078efcff */
[----:B------:R-:W-:Y:S01]  /*47a0*/  ULDC UR6, c[0x0][0x14] ;  /* 0x0000050000067ab9 */ /* 0x000fe20000000800 */
[----:B------:R-:W-:Y:S01]  /*47b0*/  PLOP3.LUT P0, PT, P0, P2, PT, 0x8a, 0x0 ;  /* 0x000000000000781c */ /* 0x000fe20000705172 */
[----:B------:R-:W-:Y:S01]  /*47c0*/  UIMAD.WIDE.U32 UR20, UR4, UR6, URZ ;  /* 0x00000006041472a5 */ /* 0x000fe2000f8e003f */
[----:B------:R-:W-:Y:S01]  /*47d0*/  IMAD.MOV.U32 R12, RZ, RZ, RZ ;  /* 0x000000ffff0c7224 */ /* 0x000fe200078e00ff */
[----:B------:R-:W-:-:S02]  /*47e0*/  UIMAD UR13, UR5, UR6, URZ ;  /* 0x00000006050d72a4 */ /* 0x000fc4000f8e023f */
[----:B------:R-:W-:Y:S01]  /*47f0*/  ULOP3.LUT UR17, URZ, UR7, URZ, 0x33, !UPT ;  /* 0x000000073f117292 */ /* 0x000fe2000f8e333f */
[----:B0-----:R-:W-:Y:S01]  /*4800*/  VIADD R0, R0, 0x3f ;  /* 0x0000003f00007836 */ /* 0x001fe20000000000 */
[----:B------:R-:W-:Y:S01]  /*4810*/  UIADD3 UR13, UR21, UR13, URZ ;  /* 0x0000000d150d7290 */ /* 0x000fe2000fffe03f */
[----:B------:R-:W-:-:S03]  /*4820*/  ULDC.64 UR22, c[0x0][0x198] ;  /* 0x0000660000167ab9 */ /* 0x000fc60000000a00 */
[----:B------:R-:W-:-:S04]  /*4830*/  SHF.R.S32.HI R3, RZ, 0x1f, R0 ;  /* 0x0000001fff037819 */ /* 0x000fc80000011400 */
[----:B------:R-:W-:Y:S01]  /*4840*/  LEA.HI R3, R3, R0, RZ, 0x6 ;  /* 0x0000000003037211 */ /* 0x000fe200078f30ff */
[----:B------:R-:W-:-:S03]  /*4850*/  IMAD.MOV.U32 R0, RZ, RZ, 0x1 ;  /* 0x00000001ff007424 */ /* 0x000fc600078e00ff */
[----:B------:R-:W-:-:S05]  /*4860*/  SHF.R.S32.HI R3, RZ, 0x6, R3 ;  /* 0x00000006ff037819 */ /* 0x000fca0000011403 */
[----:B------:R-:W-:-:S07]  /*4870*/  VIADD R10, R3, 0x1 ;  /* 0x00000001030a7836 */ /* 0x000fce0000000000 */
.L_x_115:
[----:B------:R-:W-:-:S03]  /*4880*/  UMOV UR4, 0xffffffff ;  /* 0xffffffff00047882 */ /* 0x000fc60000000000 */
[----:B------:R-:W-:Y:S05]  /*4890*/  BRA.DIV UR4, `(.L_x_104) ;  /* 0x0000001604907947 */ /* 0x000fea000b800000 */
[----:B------:R-:W-:-:S13]  /*48a0*/  ELECT P6, URZ, PT ;  /* 0x00000000003f782f */ /* 0x000fda00038c0000 */
.L_x_140:
[----:B------:R-:W0:Y:S01]  /*48b0*/  LDC R4, c[0x0][0x28c] ;  /* 0x0000a300ff047b82 */ /* 0x000e220000000800 */
[----:B------:R-:W-:Y:S01]  /*48c0*/  BSSY B1, `(.L_x_105) ;  /* 0x0000037000017945 */ /* 0x000fe20003800000 */
[----:B0-----:R-:W-:-:S13]  /*48d0*/  ISETP.LT.OR P6, PT, R4, 0x1, !P6 ;  /* 0x000000010400780c */ /* 0x001fda00077c1670 */
[----:B------:R-:W-:Y:S05]  /*48e0*/  @P6 BRA `(.L_x_106) ;  /* 0x0000000000d06947 */ /* 0x000fea0003800000 */
[----:B------:R-:W-:Y:S02]  /*48f0*/  IMAD.SHL.U32 R15, R9, 0x40, RZ ;  /* 0x00000040090f7824 */ /* 0x000fe400078e00ff */
[----:B------:R-:W-:Y:S02]  /*4900*/  IMAD.SHL.U32 R18, R7, 0x80, RZ ;  /* 0x0000008007127824 */ /* 0x000fe400078e00ff */
[----:B------:R-:W-:Y:S02]  /*4910*/  IMAD.MOV.U32 R20, RZ, RZ, RZ ;  /* 0x000000ffff147224 */ /* 0x000fe400078e00ff */
[----:B------:R-:W-:Y:S02]  /*4920*/  IMAD.MOV.U32 R4, RZ, RZ, R10 ;  /* 0x000000ffff047224 */ /* 0x000fe400078e000a */
[----:B------:R-:W-:Y:S02]  /*4930*/  IMAD.MOV.U32 R5, RZ, RZ, R0 ;  /* 0x000000ffff057224 */ /* 0x000fe400078e0000 */
[----:B------:R-:W-:-:S07]  /*4940*/  IMAD.MOV.U32 R6, RZ, RZ, R12 ;  /* 0x000000ffff067224 */ /* 0x000fce00078e000c */
.L_x_110:
[----:B------:R-:W0:Y:S01]  /*4950*/  S2R R14, SR_CgaCtaId ;  /* 0x00000000000e7919 */ /* 0x000e220000008800 */
[----:B------:R-:W-:Y:S01]  /*4960*/  MOV R7, 0x400 ;  /* 0x0000040000077802 */ /* 0x000fe20000000f00 */
[----:B------:R-:W1:Y:S03]  /*4970*/  @!P2 LDC R9, c[0x0][0x500] ;  /* 0x00014000ff09ab82 */ /* 0x000e660000000800 */
[----:B0-----:R-:W-:Y:S02]  /*4980*/  LEA R21, R14, R7, 0x18 ;  /* 0x000000070e157211 */ /* 0x001fe400078ec0ff */
[----:B------:R-:W-:-:S03]  /*4990*/  SHF.L.U32 R7, R5, 0x1f, RZ ;  /* 0x0000001f05077819 */ /* 0x000fc600000006ff */
[----:B------:R-:W-:-:S04]  /*49a0*/  IMAD R14, R6, 0x8, R21 ;  /* 0x00000008060e7824 */ /* 0x000fc800078e0215 */
[----:B------:R-:W0:Y:S02]  /*49b0*/  SYNCS.PHASECHK.TRANS64.TRYWAIT P1, [R14+URZ+0x90], R7 ;  /* 0x000090070e0075a7 */ /* 0x000e24000802017f */
[----:B01----:R-:W-:Y:S05]  /*49c0*/  @!P1 BRA `(.L_x_107) ;  /* 0x0000001400649947 */ /* 0x003fea0003800000 */
.L_x_141:
[----:B0-----:R-:W-:Y:S01]  /*49d0*/  PRMT R7, R11, 0x9910, RZ ;  /* 0x000099100b077816 */ /* 0x001fe200000000ff */
[----:B------:R0:W-:Y:S03]  /*49e0*/  @!P2 SYNCS.ARRIVE.TRANS64 RZ, [R14+URZ], R9 ;  /* 0x000000090effa9a7 */ /* 0x0001e6000800003f */
[----:B------:R-:W-:-:S13]  /*49f0*/  ISETP.NE.AND P1, PT, R7, 0x2, PT ;  /* 0x000000020700780c */ /* 0x000fda0003f25270 */
[----:B0-----:R-:W-:Y:S05]  /*4a00*/  @P1 BRA `(.L_x_108) ;  /* 0x0000000000041947 */ /* 0x001fea0003800000 */
[----:B------:R-:W-:Y:S01]  /*4a10*/  BPT.TRAP 0x1 ;  /* 0x000000040000795c */ /* 0x000fe20000300000 */
.L_x_108:
[----:B------:R-:W-:Y:S05]  /*4a20*/  @P0 BRA `(.L_x_109) ;  /* 0x0000000000040947 */ /* 0x000fea0003800000 */
[----:B------:R-:W-:Y:S01]  /*4a30*/  BPT.TRAP 0x1 ;  /* 0x000000040000795c */ /* 0x000fe20000300000 */
.L_x_109:
[--C-:B------:R-:W-:Y:S01]  /*4a40*/  IMAD R7, R6, 0x2000, R21.reuse ;  /* 0x0000200006077824 */ /* 0x100fe200078e0215 */
[----:B------:R-:W-:Y:S01]  /*4a50*/  R2UR UR9, R14 ;  /* 0x000000000e0972ca */ /* 0x000fe200000e0000 */
[----:B------:R-:W-:Y:S01]  /*4a60*/  IMAD R21, R6, 0x1000, R21 ;  /* 0x0000100006157824 */ /* 0x000fe200078e0215 */
[----:B------:R-:W-:Y:S01]  /*4a70*/  UIADD3 UR4, UP0, UR22, 0xf0, URZ ;  /* 0x000000f016047890 */ /* 0x000fe2000ff1e03f */
[----:B------:R-:W-:Y:S01]  /*4a80*/  VIADD R4, R4, 0xffffffff ;  /* 0xffffffff04047836 */ /* 0x000fe20000000000 */
[----:B------:R-:W-:Y:S01]  /*4a90*/  R2UR UR5, R7 ;  /* 0x00000000070572ca */ /* 0x000fe200000e0000 */
[----:B------:R-:W-:Y:S01]  /*4aa0*/  UIADD3 UR24, UP1, UR22, 0x1f0, URZ ;  /* 0x000001f016187890 */ /* 0x000fe2000ff3e03f */
[----:B------:R-:W-:Y:S01]  /*4ab0*/  R2UR UR8, R21 ;  /* 0x00000000150872ca */ /* 0x000fe200000e0000 */
[----:B------:R-:W-:Y:S01]  /*4ac0*/  VIADD R6, R6, 0x1 ;  /* 0x0000000106067836 */ /* 0x000fe20000000000 */
[----:B------:R-:W-:Y:S01]  /*4ad0*/  R2UR UR11, R18 ;  /* 0x00000000120b72ca */ /* 0x000fe200000e0000 */
[----:B------:R-:W-:Y:S01]  /*4ae0*/  UIADD3.X UR25, URZ, UR23, URZ, UP1, !UPT ;  /* 0x000000173f197290 */ /* 0x000fe20008ffe43f */
[----:B------:R-:W-:Y:S01]  /*4af0*/  R2UR UR10, R20 ;  /* 0x00000000140a72ca */ /* 0x000fe200000e0000 */
[----:B------:R-:W-:Y:S01]  /*4b00*/  UMOV UR6, 0x0 ;  /* 0x0000000000067882 */ /* 0x000fe20000000000 */
[----:B------:R-:W-:Y:S01]  /*4b10*/  R2UR UR12, R8 ;  /* 0x00000000080c72ca */ /* 0x000fe200000e0000 */
[----:B------:R-:W-:Y:S01]  /*4b20*/  UMOV UR7, 0x10000000 ;  /* 0x1000000000077882 */ /* 0x000fe20000000000 */
[----:B------:R-:W-:Y:S01]  /*4b30*/  R2UR UR19, R15 ;  /* 0x000000000f1372ca */ /* 0x000fe200000e0000 */
[----:B------:R-:W-:Y:S01]  /*4b40*/  VIADD R20, R20, 0x40 ;  /* 0x0000004014147836 */ /* 0x000fe20000000000 */
[----:B------:R-:W-:Y:S01]  /*4b50*/  ISETP.GT.AND P3, PT, R4, 0x1, PT ;  /* 0x000000010400780c */ /* 0x000fe20003f64270 */
[----:B------:R-:W-:Y:S01]  /*4b60*/  UIADD3 UR14, UR5, 0x200, URZ ;  /* 0x00000200050e7890 */ /* 0x000fe2000fffe03f */
[----:B------:R-:W-:Y:S01]  /*4b70*/  ISETP.NE.AND P1, PT, R6, 0x12, PT ;  /* 0x000000120600780c */ /* 0x000fe20003f25270 */
[----:B------:R-:W-:-:S02]  /*4b80*/  UIADD3.X UR5, URZ, UR23, URZ, UP0, !UPT ;  /* 0x000000173f057290 */ /* 0x000fc400087fe43f */
[----:B------:R-:W-:Y:S01]  /*4b90*/  UIADD3 UR15, UR8, 0x24200, URZ ;  /* 0x00024200080f7890 */ /* 0x000fe2000fffe03f */
[----:B------:R-:W-:Y:S02]  /*4ba0*/  SEL R14, RZ, 0x1, P1 ;  /* 0x00000001ff0e7807 */ /* 0x000fe40000800000 */
[----:B------:R-:W-:Y:S01]  /*4bb0*/  UMOV UR8, UR14 ;  /* 0x0000000e00087c82 */ /* 0x000fe20008000000 */
[----:B------:R-:W-:Y:S02]  /*4bc0*/  SEL R6, R6, RZ, P1 ;  /* 0x000000ff06067207 */ /* 0x000fe40000800000 */
[----:B------:R-:W-:Y:S01]  /*4bd0*/  LOP3.LUT R5, R5, R14, RZ, 0x3c, !PT ;  /* 0x0000000e05057212 */ /* 0x000fe200078e3cff */
[----:B------:R0:W-:Y:S02]  /*4be0*/  UTMALDG.3D [UR8], [UR4], desc[UR6] ;  /* 0x00000608040075b4 */ /* 0x0001e40008011000 */
[----:B0-----:R-:W-:Y:S01]  /*4bf0*/  UMOV UR8, UR15 ;  /* 0x0000000f00087c82 */ /* 0x001fe20008000000 */
[----:B------:R-:W-:-:S02]  /*4c00*/  UMOV UR11, UR19 ;  /* 0x00000013000b7c82 */ /* 0x000fc40008000000 */
[----:B------:R0:W-:Y:S02]  /*4c10*/  UTMALDG.3D [UR8], [UR24], desc[UR6] ;  /* 0x00000608180075b4 */ /* 0x0001e40008011000 */
[----:B0-----:R-:W-:Y:S05]  /*4c20*/  @P3 BRA `(.L_x_110) ;  /* 0xfffffffc00483947 */ /* 0x001fea000383ffff */
.L_x_106:
[----:B------:R-:W-:Y:S05]  /*4c30*/  BSYNC B1 ;  /* 0x0000000000017941 */ /* 0x000fea0003800000 */
.L_x_105:
[----:B------:R-:W-:Y:S01]  /*4c40*/  LOP3.LUT P3, RZ, R13, 0xff, RZ, 0xc0, !PT ;  /* 0x000000ff0dff7812 */ /* 0x000fe2000786c0ff */
[----:B------:R-:W-:Y:S01]  /*4c50*/  IMAD.IADD R12, R3, 0x1, R12 ;  /* 0x00000001030c7824 */ /* 0x000fe200078e020c */
[----:B------:R-:W-:Y:S01]  /*4c60*/  IADD3 R16, P4, R16, UR20, RZ ;  /* 0x0000001410107c10 */ /* 0x000fe2000ff9e0ff */
[----:B------:R-:W-:Y:S01]  /*4c70*/  ULDC.64 UR4, c[0x0][0x650] ;  /* 0x0001940000047ab9 */ /* 0x000fe20000000a00 */
[----:B------:R-:W-:Y:S01]  /*4c80*/  BSSY B1, `(.L_x_111) ;  /* 0x000006a000017945 */ /* 0x000fe20003800000 */
[----:B------:R-:W-:Y:S01]  /*4c90*/  IMAD.MOV.U32 R9, RZ, RZ, -0x1 ;  /* 0xffffffffff097424 */ /* 0x000fe200078e00ff */
[----:B------:R-:W-:Y:S01]  /*4ca0*/  ISETP.GT.U32.AND P1, PT, R12, 0x11, PT ;  /* 0x000000110c00780c */ /* 0x000fe20003f24070 */
[----:B------:R-:W-:Y:S01]  /*4cb0*/  IMAD.MOV.U32 R8, RZ, RZ, -0x1 ;  /* 0xffffffffff087424 */ /* 0x000fe200078e00ff */
[----:B------:R-:W-:Y:S02]  /*4cc0*/  IADD3.X R17, R17, UR13, RZ, P4, !PT ;  /* 0x0000000d11117c10 */ /* 0x000fe4000a7fe4ff */
[----:B------:R-:W-:-:S02]  /*4cd0*/  ISETP.LT.U32.AND P1, PT, R3, 0x12, P1 ;  /* 0x000000120300780c */ /* 0x000fc40000f21070 */
[----:B------:R-:W-:Y:S01]  /*4ce0*/  PRMT R13, RZ, 0x7610, R13 ;  /* 0x00007610ff0d7816 */ /* 0x000fe2000000000d */
[----:B------:R-:W0:Y:S01]  /*4cf0*/  @P3 S2R R5, SR_CgaCtaId ;  /* 0x0000000000053919 */ /* 0x000e220000008800 */
[----:B------:R-:W-:-:S04]  /*4d00*/  @P3 MOV R4, 0x400 ;  /* 0x0000040000043802 */ /* 0x000fc80000000f00 */
[----:B0-----:R-:W-:Y:S01]  /*4d10*/  @P3 LEA R6, R5, R4, 0x18 ;  /* 0x0000000405063211 */ /* 0x001fe200078ec0ff */
[----:B------:R-:W-:-:S03]  /*4d20*/  IMAD.WIDE.U32 R4, R12, 0x38e38e39, RZ ;  /* 0x38e38e390c047825 */ /* 0x000fc600078e00ff */
[----:B------:R0:W-:Y:S01]  /*4d30*/  @P3 SYNCS.ARRIVE.TRANS64.A1T0 RZ, [R6+URZ+0x138], RZ ;  /* 0x000138ff06ff39a7 */ /* 0x0001e2000810003f */
[----:B------:R-:W-:Y:S02]  /*4d40*/  ISETP.GE.U32.AND P3, PT, R3, 0x12, PT ;  /* 0x000000120300780c */ /* 0x000fe40003f66070 */
[----:B------:R-:W-:Y:S02]  /*4d50*/  SHF.R.U32.HI R7, RZ, 0x2, R5 ;  /* 0x00000002ff077819 */ /* 0x000fe40000011605 */
[----:B------:R-:W-:Y:S02]  /*4d60*/  SEL R5, RZ, 0x1, !P1 ;  /* 0x00000001ff057807 */ /* 0x000fe40004800000 */
[----:B------:R-:W-:Y:S01]  /*4d70*/  ISETP.GE.U32.AND P1, PT, R16, UR4, PT ;  /* 0x0000000410007c0c */ /* 0x000fe2000bf26070 */
[----:B------:R-:W-:Y:S01]  /*4d80*/  IMAD R12, R7, -0x12, R12 ;  /* 0xffffffee070c7824 */ /* 0x000fe200078e020c */
[----:B------:R-:W-:Y:S02]  /*4d90*/  LOP3.LUT R0, R0, R5, RZ, 0x3c, !PT ;  /* 0x0000000500007212 */ /* 0x000fe400078e3cff */
[----:B------:R-:W-:-:S02]  /*4da0*/  ISETP.GE.U32.AND.EX P1, PT, R17, UR5, PT, P1 ;  /* 0x0000000511007c0c */ /* 0x000fc4000bf26110 */
[----:B------:R-:W-:Y:S02]  /*4db0*/  PRMT R4, RZ, 0x7610, R4 ;  /* 0x00007610ff047816 */ /* 0x000fe40000000004 */
[----:B------:R-:W-:Y:S01]  /*4dc0*/  @P3 LOP3.LUT R0, R0, 0x1, R7, 0x78, !PT ;  /* 0x0000000100003812 */ /* 0x000fe200078e7807 */
[----:B------:R-:W-:-:S08]  /*4dd0*/  IMAD.MOV.U32 R7, RZ, RZ, -0x1 ;  /* 0xffffffffff077424 */ /* 0x000fd000078e00ff */
[----:B0-----:R-:W-:Y:S05]  /*4de0*/  @P1 BRA `(.L_x_112) ;  /* 0x00000004004c1947 */ /* 0x001fea0003800000 */
[----:B------:R-:W-:Y:S01]  /*4df0*/  ULDC.64 UR4, c[0x0][0x628] ;  /* 0x00018a0000047ab9 */ /* 0x000fe20000000a00 */
[----:B------:R-:W0:Y:S01]  /*4e00*/  S2R R15, SR_CTAID.X ;  /* 0x00000000000f7919 */ /* 0x000e220000002500 */
[----:B------:R-:W-:Y:S01]  /*4e10*/  ISETP.NE.U32.AND P1, PT, RZ, UR4, PT ;  /* 0x00000004ff007c0c */ /* 0x000fe2000bf25070 */
[----:B------:R-:W-:Y:S01]  /*4e20*/  ULDC UR7, c[0x0][0x630] ;  /* 0x00018c0000077ab9 */ /* 0x000fe20000000800 */
[----:B------:R-:W-:Y:S01]  /*4e30*/  IMAD.MOV.U32 R4, RZ, RZ, R16 ;  /* 0x000000ffff047224 */ /* 0x000fe200078e0010 */
[----:B------:R-:W1:Y:S01]  /*4e40*/  S2R R14, SR_CTAID.Y ;  /* 0x00000000000e7919 */ /* 0x000e620000002600 */
[----:B------:R-:W-:Y:S01]  /*4e50*/  ISETP.NE.AND.EX P1, PT, RZ, UR5, PT, P1 ;  /* 0x00000005ff007c0c */ /* 0x000fe2000bf25310 */
[----:B------:R-:W-:-:S12]  /*4e60*/  IMAD.MOV.U32 R5, RZ, RZ, R17 ;  /* 0x000000ffff057224 */ /* 0x000fd800078e0011 */
[----:B------:R-:W-:Y:S05]  /*4e70*/  @!P1 BRA `(.L_x_113) ;  /* 0x0000000000289947 */ /* 0x000fea0003800000 */
[----:B------:R-:W-:Y:S02]  /*4e80*/  ULDC UR6, c[0x0][0x634] ;  /* 0x00018d0000067ab9 */ /* 0x000fe40000000800 */
[----:B------:R-:W-:-:S05]  /*4e90*/  IADD3 R9, P1, R16, UR6, RZ ;  /* 0x0000000610097c10 */ /* 0x000fca000ff3e0ff */
[----:B------:R-:W-:-:S04]  /*4ea0*/  IMAD.X R21, RZ, RZ, R17, P1 ;  /* 0x000000ffff157224 */ /* 0x000fc800008e0611 */
[----:B------:R-:W-:-:S04]  /*4eb0*/  IMAD.WIDE.U32 R6, R21, UR4, RZ ;  /* 0x0000000415067c25 */ /* 0x000fc8000f8e00ff */
[----:B------:R-:W-:-:S04]  /*4ec0*/  IMAD.WIDE.U32 R6, P1, R9, UR5, R6 ;  /* 0x0000000509067c25 */ /* 0x000fc8000f820006 */
[----:B------:R-:W-:-:S04]  /*4ed0*/  IMAD.WIDE.U32 R8, R9, UR4, RZ ;  /* 0x0000000409087c25 */ /* 0x000fc8000f8e00ff */
[----:B------:R-:W-:Y:S01]  /*4ee0*/  IMAD.X R5, RZ, RZ, RZ, P1 ;  /* 0x000000ffff057224 */ /* 0x000fe200008e06ff */
[----:B------:R-:W-:Y:S01]  /*4ef0*/  IADD3 RZ, P1, R9, R6, RZ ;  /* 0x0000000609ff7210 */ /* 0x000fe20007f3e0ff */
[----:B------:R-:W-:-:S04]  /*4f00*/  IMAD.MOV.U32 R4, RZ, RZ, R7 ;  /* 0x000000ffff047224 */ /* 0x000fc800078e0007 */
[----:B------:R-:W-:-:S08]  /*4f10*/  IMAD.WIDE.U32.X R4, R21, UR5, R4, P1 ;  /* 0x0000000515047c25 */ /* 0x000fd000088e0404 */
.L_x_113:
[--C-:B------:R-:W-:Y:S01]  /*4f20*/  SHF.R.U64 R8, R4, UR7, R5.reuse ;  /* 0x0000000704087c19 */ /* 0x100fe20008001205 */
[----:B------:R-:W-:Y:S01]  /*4f30*/  ULDC.64 UR4, c[0x0][0x620] ;  /* 0x0001880000047ab9 */ /* 0x000fe20000000a00 */
[----:B------:R-:W-:Y:S01]  /*4f40*/  SHF.R.U32.HI R4, RZ, UR7, R5 ;  /* 0x00000007ff047c19 */ /* 0x000fe20008011605 */
[----:B------:R-:W2:Y:S01]  /*4f50*/  LDC R24, c[0x0][0x144] ;  /* 0x00005100ff187b82 */ /* 0x000ea20000000800 */
[----:B------:R-:W-:Y:S01]  /*4f60*/  IADD3 R7, P1, RZ, -R8, RZ ;  /* 0x80000008ff077210 */ /* 0x000fe20007f3e0ff */
[----:B------:R-:W-:Y:S01]  /*4f70*/  ULDC.64 UR8, c[0x0][0x640] ;  /* 0x0001900000087ab9 */ /* 0x000fe20000000a00 */
[----:B0-----:R-:W-:Y:S01]  /*4f80*/  I2FP.F32.U32 R9, R15 ;  /* 0x0000000f00097245 */ /* 0x001fe20000201000 */
[----:B------:R-:W-:Y:S02]  /*4f90*/  ULDC UR6, c[0x0][0x608] ;  /* 0x0001820000067ab9 */ /* 0x000fe40000000800 */
[----:B------:R-:W-:Y:S01]  /*4fa0*/  IMAD.X R4, RZ, RZ, ~R4, P1 ;  /* 0x000000ffff047224 */ /* 0x000fe200008e0e04 */
[----:B------:R-:W-:Y:S01]  /*4fb0*/  ISETP.NE.U32.AND P1, PT, RZ, UR8, PT ;  /* 0x00000008ff007c0c */ /* 0x000fe2000bf25070 */
[----:B------:R-:W0:Y:S02]  /*4fc0*/  LDC R21, c[0x0][0x148] ;  /* 0x00005200ff157b82 */ /* 0x000e240000000800 */
[----:B------:R-:W-:Y:S01]  /*4fd0*/  IMAD R6, R4, UR4, RZ ;  /* 0x0000000404067c24 */ /* 0x000fe2000f8e02ff */
[----:B------:R-:W-:Y:S01]  /*4fe0*/  ISETP.NE.AND.EX P1, PT, RZ, UR9, PT, P1 ;  /* 0x00000009ff007c0c */ /* 0x000fe2000bf25310 */
[----:B------:R-:W-:Y:S01]  /*4ff0*/  IMAD.WIDE.U32 R4, R7, UR4, R16 ;  /* 0x0000000407047c25 */ /* 0x000fe2000f8e0010 */
[----:B------:R-:W-:-:S03]  /*5000*/  ULDC UR4, c[0x0][0x150] ;  /* 0x0000540000047ab9 */ /* 0x000fc60000000800 */
[----:B------:R-:W-:Y:S02]  /*5010*/  IMAD R7, R7, UR5, R6 ;  /* 0x0000000507077c24 */ /* 0x000fe4000f8e0206 */
[----:B------:R-:W-:Y:S01]  /*5020*/  FMUL R6, R9, UR4 ;  /* 0x0000000409067c20 */ /* 0x000fe20008400000 */
[----:B------:R-:W-:Y:S01]  /*5030*/  ULDC UR4, c[0x0][0x618] ;  /* 0x0001860000047ab9 */ /* 0x000fe20000000800 */
[----:B------:R-:W-:Y:S01]  /*5040*/  ULDC UR5, c[0x0][0x154] ;  /* 0x0000550000057ab9 */ /* 0x000fe20000000800 */
[----:B------:R-:W-:-:S03]  /*5050*/  IMAD.IADD R5, R5, 0x1, R7 ;  /* 0x0000000105057824 */ /* 0x000fc600078e0207 */
[----:B------:R-:W3:Y:S02]  /*5060*/  F2I.U32.TRUNC.NTZ R6, R6 ;  /* 0x0000000600067305 */ /* 0x000ee4000020f000 */
[----:B------:R-:W-:Y:S02]  /*5070*/  SHF.R.U64 R9, R4, UR4, R5 ;  /* 0x0000000404097c19 */ /* 0x000fe40008001205 */
[----:B-1----:R-:W-:-:S05]  /*5080*/  I2FP.F32.U32 R4, R14 ;  /* 0x0000000e00047245 */ /* 0x002fca0000201000 */
[----:B------:R-:W-:Y:S01]  /*5090*/  FMUL R22, R4, UR5 ;  /* 0x0000000504167c20 */ /* 0x000fe20008400000 */
[----:B------:R-:W-:Y:S01]  /*50a0*/  SHF.R.U32.HI R4, RZ, UR4, R5 ;  /* 0x00000004ff047c19 */ /* 0x000fe20008011605 */
[----:B------:R-:W-:-:S03]  /*50b0*/  ULDC UR4, c[0x0][0x658] ;  /* 0x0001960000047ab9 */ /* 0x000fc60000000800 */
[--C-:B------:R-:W-:Y:S01]  /*50c0*/  SHF.R.U64 R20, R9, UR6, R4.reuse ;  /* 0x0000000609147c19 */ /* 0x100fe20008001204 */
[----:B------:R-:W1:Y:S01]  /*50d0*/  F2I.U32.TRUNC.NTZ R22, R22 ;  /* 0x0000001600167305 */ /* 0x000e62000020f000 */
[----:B------:R-:W-:Y:S01]  /*50e0*/  SHF.R.U32.HI R5, RZ, UR6, R4 ;  /* 0x00000006ff057c19 */ /* 0x000fe20008011604 */
[----:B---3--:R-:W-:-:S03]  /*50f0*/  IMAD.MOV R6, RZ, RZ, -R6 ;  /* 0x000000ffff067224 */ /* 0x008fc600078e0a06 */
[----:B------:R-:W-:Y:S01]  /*5100*/  SHF.R.U64 R18, R20, UR4, R5 ;  /* 0x0000000414127c19 */ /* 0x000fe20008001205 */
[----:B--2---:R-:W-:Y:S01]  /*5110*/  IMAD R15, R24, R6, R15 ;  /* 0x00000006180f7224 */ /* 0x004fe200078e020f */
[----:B------:R-:W-:-:S03]  /*5120*/  SHF.R.U32.HI R23, RZ, UR4, R5 ;  /* 0x00000004ff177c19 */ /* 0x000fc60008011605 */
[----:B------:R-:W-:Y:S02]  /*5130*/  IMAD.MOV.U32 R4, RZ, RZ, R18 ;  /* 0x000000ffff047224 */ /* 0x000fe400078e0012 */
[----:B------:R-:W-:Y:S01]  /*5140*/  IMAD.MOV.U32 R5, RZ, RZ, R23 ;  /* 0x000000ffff057224 */ /* 0x000fe200078e0017 */
[----:B-1----:R-:W-:Y:S06]  /*5150*/  @!P1 BRA `(.L_x_114) ;  /* 0x0000000000289947 */ /* 0x002fec0003800000 */
[----:B------:R-:W-:Y:S02]  /*5160*/  ULDC UR4, c[0x0][0x64c] ;  /* 0x0001930000047ab9 */ /* 0x000fe40000000800 */
[----:B------:R-:W-:-:S05]  /*5170*/  IADD3 R5, P1, R18, UR4, RZ ;  /* 0x0000000412057c10 */ /* 0x000fca000ff3e0ff */
[----:B------:R-:W-:-:S04]  /*5180*/  IMAD.X R23, RZ, RZ, R23, P1 ;  /* 0x000000ffff177224 */ /* 0x000fc800008e0617 */
[----:B------:R-:W-:-:S04]  /*5190*/  IMAD.WIDE.U32 R6, R23, UR8, RZ ;  /* 0x0000000817067c25 */ /* 0x000fc8000f8e00ff */
[----:B------:R-:W-:-:S04]  /*51a0*/  IMAD.WIDE.U32 R6, P1, R5, UR9, R6 ;  /* 0x0000000905067c25 */ /* 0x000fc8000f820006 */
[----:B------:R-:W-:-:S04]  /*51b0*/  IMAD.WIDE.U32 R4, R5, UR8, RZ ;  /* 0x0000000805047c25 */ /* 0x000fc8000f8e00ff */
[----:B------:R-:W-:Y:S01]  /*51c0*/  IMAD.MOV.U32 R4, RZ, RZ, R7 ;  /* 0x000000ffff047224 */ /* 0x000fe200078e0007 */
[----:B------:R-:W-:Y:S01]  /*51d0*/  IADD3 RZ, P3, R5, R6, RZ ;  /* 0x0000000605ff7210 */ /* 0x000fe20007f7e0ff */
[----:B------:R-:W-:-:S04]  /*51e0*/  IMAD.X R5, RZ, RZ, RZ, P1 ;  /* 0x000000ffff057224 */ /* 0x000fc800008e06ff */
[----:B------:R-:W-:-:S08]  /*51f0*/  IMAD.WIDE.U32.X R4, R23, UR9, R4, P3 ;  /* 0x0000000917047c25 */ /* 0x000fd000098e0404 */
.L_x_114:
[----:B------:R-:W-:Y:S01]  /*5200*/  ISETP.NE.AND P1, PT, R2, 0x1, PT ;  /* 0x000000010200780c */ /* 0x000fe20003f25270 */
[----:B------:R-:W-:Y:S01]  /*5210*/  ULDC UR4, c[0x0][0x648] ;  /* 0x0001920000047ab9 */ /* 0x000fe20000000800 */
[----:B------:R-:W-:Y:S01]  /*5220*/  LOP3.LUT R20, R20, UR17, RZ, 0xc0, !PT ;  /* 0x0000001114147c12 */ /* 0x000fe2000f8ec0ff */
[----:B------:R-:W-:Y:S01]  /*5230*/  IMAD.MOV R22, RZ, RZ, -R22 ;  /* 0x000000ffff167224 */ /* 0x000fe200078e0a16 */
[----:B------:R-:W-:Y:S01]  /*5240*/  SHF.R.U64 R5, R4, UR4, R5 ;  /* 0x0000000404057c19 */ /* 0x000fe20008001205 */
[----:B------:R-:W-:Y:S01]  /*5250*/  ULDC UR4, c[0x0][0x638] ;  /* 0x00018e0000047ab9 */ /* 0x000fe20000000800 */
[----:B------:R-:W-:Y:S01]  /*5260*/  LOP3.LUT R9, R9, UR16, RZ, 0xc0, !PT ;  /* 0x0000001009097c12 */ /* 0x000fe2000f8ec0ff */
[----:B------:R-:W-:Y:S01]  /*5270*/  ULDC UR5, c[0x0][0x610] ;  /* 0x0001840000057ab9 */ /* 0x000fe20000000800 */
[----:B------:R-:W-:Y:S02]  /*5280*/  IMAD.MOV.U32 R4, RZ, RZ, 0x1 ;  /* 0x00000001ff047424 */ /* 0x000fe400078e00ff */
[----:B------:R-:W-:-:S02]  /*5290*/  IMAD.MOV R7, RZ, RZ, -R5 ;  /* 0x000000ffff077224 */ /* 0x000fc400078e0a05 */
[----:B------:R-:W-:Y:S02]  /*52a0*/  IMAD R20, R5, UR18, R20 ;  /* 0x0000001205147c24 */ /* 0x000fe4000f8e0214 */
[----:B0-----:R-:W-:Y:S02]  /*52b0*/  @P1 IMAD R15, R21, R22, R14 ;  /* 0x00000016150f1224 */ /* 0x001fe400078e020e */
[----:B------:R-:W-:Y:S01]  /*52c0*/  IMAD R18, R7, UR4, R18 ;  /* 0x0000000407127c24 */ /* 0x000fe2000f8e0212 */
[----:B------:R-:W-:Y:S01]  /*52d0*/  ULDC UR4, c[0x0][0x600] ;  /* 0x0001800000047ab9 */ /* 0x000fe20000000800 */
[----:B------:R-:W-:Y:S02]  /*52e0*/  IMAD R15, R20, UR5, R15 ;  /* 0x00000005140f7c24 */ /* 0x000fe4000f8e020f */
[----:B------:R-:W-:-:S05]  /*52f0*/  IMAD R18, R18, UR4, R9 ;  /* 0x0000000412127c24 */ /* 0x000fca000f8e0209 */
[----:B------:R-:W-:Y:S02]  /*5300*/  SEL R9, R18, R15, !P1 ;  /* 0x0000000f12097207 */ /* 0x000fe40004800000 */
[----:B------:R-:W-:-:S07]  /*5310*/  SEL R7, R15, R18, !P1 ;  /* 0x000000120f077207 */ /* 0x000fce0004800000 */
.L_x_112:
[----:B------:R-:W-:Y:S05]  /*5320*/  BSYNC B1 ;  /* 0x0000000000017941 */ /* 0x000fea0003800000 */
.L_x_111:
[----:B------:R-:W-:-:S13]  /*5330*/  LOP3.LUT P1, RZ, R4, 0xff, RZ, 0xc0, !PT ;  /* 0x000000ff04ff7812 */ /* 0x000fda000782c0ff */
[----:B------:R-:W-:Y:S05]  /*5340*/  @P1 BRA `(.L_x_115) ;  /* 0xfffffff4004c1947 */ /* 0x000fea000383ffff */
[----:B------:R-:W-:Y:S05]  /*5350*/  BSYNC B0 ;  /* 0x0000000000007941 */ /* 0x000fea0003800000 */
.L_x_103:
[----:B------:R-:W-:-:S03]  /*5360*/  UMOV UR4, 0xffffffff ;  /* 0xffffffff00047882 */ /* 0x000fc60000000000 */
[----:B------:R-:W-:Y:S05]  /*5370*/  BRA.DIV UR4, `(.L_x_116) ;  /* 0x0000000e040c7947 */ /* 0x000fea000b800000 */
[----:B------:R-:W-:-:S13]  /*5380*/  ELECT P6, URZ, PT ;  /* 0x00000000003f782f */ /* 0x000fda00038c0000 */
.L_x_144:
[----:B------:R-:W-:Y:S04]  /*5390*/  BSSY B0, `(.L_x_117) ;  /* 0x00000a9000007945 */ /* 0x000fe80003800000 */
[----:B------:R-:W-:Y:S05]  /*53a0*/  @!P6 BRA `(.L_x_118) ;  /* 0x00000008009ce947 */ /* 0x000fea0003800000 */
[----:B------:R-:W-:-:S04]  /*53b0*/  LOP3.LUT R19, R19, 0x2, RZ, 0xfc, !PT ;  /* 0x0000000213137812 */ /* 0x000fc800078efcff */
[----:B------:R-:W-:-:S13]  /*53c0*/  ISETP.NE.AND P0, PT, R19, 0x3, PT ;  /* 0x000000031300780c */ /* 0x000fda0003f05270 */
[----:B------:R-:W-:Y:S05]  /*53d0*/  @!P0 BRA `(.L_x_119) ;  /* 0x0000000000048947 */ /* 0x000fea0003800000 */
[----:B------:R-:W-:Y:S01]  /*53e0*/  BPT.TRAP 0x1 ;  /* 0x000000040000795c */ /* 0x000fe20000300000 */
.L_x_119:
[----:B------:R-:W0:Y:S01]  /*53f0*/  S2R R3, SR_CgaCtaId ;  /* 0x0000000000037919 */ /* 0x000e220000008800 */
[----:B------:R-:W-:-:S04]  /*5400*/  MOV R2, 0x400 ;  /* 0x0000040000027802 */ /* 0x000fc80000000f00 */
[----:B0-----:R-:W-:Y:S02]  /*5410*/  LEA R3, R3, R2, 0x18 ;  /* 0x0000000203037211 */ /* 0x001fe400078ec0ff */
[----:B------:R-:W-:-:S03]  /*5420*/  SHF.L.U32 R2, R0, 0x1f, RZ ;  /* 0x0000001f00027819 */ /* 0x000fc600000006ff */
[----:B------:R-:W-:-:S04]  /*5430*/  VIADD R3, R3, 0x90 ;  /* 0x0000009003037836 */ /* 0x000fc80000000000 */
[C---:B------:R-:W-:Y:S02]  /*5440*/  IMAD R7, R12.reuse, 0x8, R3 ;  /* 0x000000080c077824 */ /* 0x040fe400078e0203 */
[----:B------:R-:W-:Y:S02]  /*5450*/  VIADD R12, R12, 0x1 ;  /* 0x000000010c0c7836 */ /* 0x000fe40000000000 */
[----:B------:R-:W0:Y:S03]  /*5460*/  SYNCS.PHASECHK.TRANS64.TRYWAIT P0, [R7+URZ], R2 ;  /* 0x00000002070075a7 */ /* 0x000e26000800017f */
[----:B------:R-:W-:-:S04]  /*5470*/  ISETP.NE.AND P1, PT, R12, 0x12, PT ;  /* 0x000000120c00780c */ /* 0x000fc80003f25270 */
[----:B------:R-:W-:Y:S02]  /*5480*/  SEL R5, RZ, 0x1, P1 ;  /* 0x00000001ff057807 */ /* 0x000fe40000800000 */
[----:B------:R-:W-:Y:S02]  /*5490*/  SEL R12, R12, RZ, P1 ;  /* 0x000000ff0c0c7207 */ /* 0x000fe40000800000 */
[----:B------:R-:W-:-:S03]  /*54a0*/  LOP3.LUT R5, R0, R5, RZ, 0x3c, !PT ;  /* 0x0000000500057212 */ /* 0x000fc600078e3cff */
[----:B------:R-:W-:Y:S01]  /*54b0*/  IMAD R9, R12, 0x8, R3 ;  /* 0x000000080c097824 */ /* 0x000fe200078e0203 */
[----:B------:R-:W-:Y:S01]  /*54c0*/  SHF.L.U32 R4, R5, 0x1f, RZ ;  /* 0x0000001f05047819 */ /* 0x000fe200000006ff */
[----:B0-----:R-:W-:Y:S06]  /*54d0*/  @!P0 BRA `(.L_x_120) ;  /* 0x0000000800d48947 */ /* 0x001fec0003800000 */
.L_x_145:
[----:B------:R-:W1:Y:S01]  /*54e0*/  SYNCS.PHASECHK.TRANS64.TRYWAIT P0, [R9+URZ], R4 ;  /* 0x00000004090075a7 */ /* 0x000e62000800017f */
[----:B------:R-:W-:-:S05]  /*54f0*/  VIADD R0, R12, 0x1 ;  /* 0x000000010c007836 */ /* 0x000fca0000000000 */
[----:B------:R-:W-:-:S04]  /*5500*/  ISETP.NE.AND P1, PT, R0, 0x12, PT ;  /* 0x000000120000780c */ /* 0x000fc80003f25270 */
[----:B0-----:R-:W-:Y:S02]  /*5510*/  SEL R2, RZ, 0x1, P1 ;  /* 0x00000001ff027807 */ /* 0x001fe40000800000 */
[----:B------:R-:W-:Y:S02]  /*5520*/  SEL R0, R0, RZ, P1 ;  /* 0x000000ff00007207 */ /* 0x000fe40000800000 */
[----:B------:R-:W-:-:S03]  /*5530*/  LOP3.LUT R7, R5, R2, RZ, 0x3c, !PT ;  /* 0x0000000205077212 */ /* 0x000fc600078e3cff */
[----:B------:R-:W-:Y:S01]  /*5540*/  IMAD R6, R0, 0x8, R3 ;  /* 0x0000000800067824 */ /* 0x000fe200078e0203 */
[----:B------:R-:W-:Y:S01]  /*5550*/  SHF.L.U32 R5, R7, 0x1f, RZ ;  /* 0x0000001f07057819 */ /* 0x000fe200000006ff */
[----:B-1----:R-:W-:Y:S06]  /*5560*/  @!P0 BRA `(.L_x_121) ;  /* 0x0000000800c48947 */ /* 0x002fec0003800000 */
.L_x_146:
[----:B------:R-:W1:Y:S01]  /*5570*/  SYNCS.PHASECHK.TRANS64.TRYWAIT P0, [R6+URZ], R5 ;  /* 0x00000005060075a7 */ /* 0x000e62000800017f */
[----:B------:R-:W-:-:S05]  /*5580*/  VIADD R0, R0, 0x1 ;  /* 0x0000000100007836 */ /* 0x000fca0000000000 */
[----:B------:R-:W-:-:S04]  /*5590*/  ISETP.NE.AND P1, PT, R0, 0x12, PT ;  /* 0x000000120000780c */ /* 0x000fc80003f25270 */
[----:B------:R-:W-:Y:S02]  /*55a0*/  SEL R2, RZ, 0x1, P1 ;  /* 0x00000001ff027807 */ /* 0x000fe40000800000 */
[----:B------:R-:W-:Y:S02]  /*55b0*/  SEL R0, R0, RZ, P1 ;  /* 0x000000ff00007207 */ /* 0x000fe40000800000 */
[----:B------:R-:W-:-:S03]  /*55c0*/  LOP3.LUT R7, R7, R2, RZ, 0x3c, !PT ;  /* 0x0000000207077212 */ /* 0x000fc600078e3cff */
[----:B0-----:R-:W-:Y:S01]  /*55d0*/  IMAD R9, R0, 0x8, R3 ;  /* 0x0000000800097824 */ /* 0x001fe200078e0203 */
[----:B------:R-:W-:Y:S01]  /*55e0*/  SHF.L.U32 R4, R7, 0x1f, RZ ;  /* 0x0000001f07047819 */ /* 0x000fe200000006ff */
[----:B-1----:R-:W-:Y:S06]  /*55f0*/  @!P0 BRA `(.L_x_122) ;  /* 0x0000000800b48947 */ /* 0x002fec0003800000 */
.L_x_147:
        /* <DEDUP_REMOVED lines=9> */
.L_x_148:
        /* <DEDUP_REMOVED lines=9> */
.L_x_149:
        /* <DEDUP_REMOVED lines=9> */
.L_x_150:
        /* <DEDUP_REMOVED lines=9> */
.L_x_151:
        /* <DEDUP_REMOVED lines=9> */
.L_x_152:
        /* <DEDUP_REMOVED lines=9> */
.L_x_153:
        /* <DEDUP_REMOVED lines=9> */
.L_x_154:
        /* <DEDUP_REMOVED lines=9> */
.L_x_155:
        /* <DEDUP_REMOVED lines=9> */
.L_x_156:
        /* <DEDUP_REMOVED lines=9> */
.L_x_157:
        /* <DEDUP_REMOVED lines=9> */
.L_x_158:
        /* <DEDUP_REMOVED lines=9> */
.L_x_159:
        /* <DEDUP_REMOVED lines=9> */
.L_x_160:
[----:B------:R-:W1:Y:S01]  /*5d50*/  SYNCS.PHASECHK.TRANS64.TRYWAIT P0, [R6+URZ], R5 ;  /* 0x00000005060075a7 */ /* 0x000e62000800017f */
[----:B------:R-:W-:-:S05]  /*5d60*/  VIADD R0, R0, 0x1 ;  /* 0x0000000100007836 */ /* 0x000fca0000000000 */
[----:B------:R-:W-:-:S04]  /*5d70*/  ISETP.NE.AND P1, PT, R0, 0x12, PT ;  /* 0x000000120000780c */ /* 0x000fc80003f25270 */
[----:B------:R-:W-:Y:S02]  /*5d80*/  SEL R2, RZ, 0x1, P1 ;  /* 0x00000001ff027807 */ /* 0x000fe40000800000 */
[----:B------:R-:W-:Y:S02]  /*5d90*/  SEL R0, R0, RZ, P1 ;  /* 0x000000ff00007207 */ /* 0x000fe40000800000 */
[----:B------:R-:W-:Y:S01]  /*5da0*/  LOP3.LUT R2, R7, R2, RZ, 0x3c, !PT ;  /* 0x0000000207027212 */ /* 0x000fe200078e3cff */
[----:B-1----:R-:W-:Y:S06]  /*5db0*/  @!P0 BRA `(.L_x_136) ;  /* 0x0000000400dc8947 */ /* 0x002fec0003800000 */
.L_x_161:
[----:B------:R-:W-:Y:S01]  /*5dc0*/  IMAD R3, R0, 0x8, R3 ;  /* 0x0000000800037824 */ /* 0x000fe200078e0203 */
[----:B------:R-:W-:-:S07]  /*5dd0*/  SHF.L.U32 R0, R2, 0x1f, RZ ;  /* 0x0000001f02007819 */ /* 0x000fce00000006ff */
.L_x_137:
[----:B--2---:R2:W3:Y:S02]  /*5de0*/  SYNCS.PHASECHK.TRANS64.TRYWAIT P0, [R3+URZ], R0 ;  /* 0x00000000030075a7 */ /* 0x0044e4000800017f */
[----:B---3--:R-:W-:Y:S05]  /*5df0*/  @!P0 NANOSLEEP.SYNCS 0x989680 ;  /* 0x009896800000895d */ /* 0x008fea0003900000 */
[----:B------:R-:W3:Y:S02]  /*5e00*/  @!P0 SYNCS.PHASECHK.TRANS64 P0, [R3+URZ], R0 ;  /* 0x00000000030085a7 */ /* 0x000ee4000800007f */
[----:B---3--:R-:W-:Y:S05]  /*5e10*/  @!P0 BRA `(.L_x_137) ;  /* 0xfffffffc00f08947 */ /* 0x008fea000383ffff */
.L_x_118:
[----:B------:R-:W-:Y:S05]  /*5e20*/  BSYNC B0 ;  /* 0x0000000000007941 */ /* 0x000fea0003800000 */
.L_x_117:
[----:B------:R-:W-:Y:S05]  /*5e30*/  EXIT ;  /* 0x000000000000794d */ /* 0x000fea0003800000 */
.L_x_18:
[----:B---3--:R3:W4:Y:S02]  /*5e40*/  SYNCS.PHASECHK.TRANS64.TRYWAIT P1, [R3+URZ], R0 ;  /* 0x00000000030075a7 */ /* 0x008724000802017f */
[----:B----4-:R-:W-:Y:S05]  /*5e50*/  @!P1 NANOSLEEP.SYNCS 0x989680 ;  /* 0x009896800000995d */ /* 0x010fea0003900000 */
[----:B------:R-:W4:Y:S02]  /*5e60*/  @!P1 SYNCS.PHASECHK.TRANS64 P1, [R3+URZ], R0 ;  /* 0x00000000030095a7 */ /* 0x000f24000802007f */
[----:B----4-:R-:W-:Y:S05]  /*5e70*/  @!P1 BRA `(.L_x_18) ;  /* 0xfffffffc00f09947 */ /* 0x010fea000383ffff */
[----:B------:R-:W-:Y:S05]  /*5e80*/  BRA `(.L_x_17) ;  /* 0xffffffb4006c7947 */ /* 0x000fea000383ffff */
.L_x_23:
[----:B-1----:R1:W2:Y:S02]  /*5e90*/  SYNCS.PHASECHK.TRANS64.TRYWAIT P1, [R5+URZ], R4 ;  /* 0x00000004050075a7 */ /* 0x0022a4000802017f */
[----:B--2---:R-:W-:Y:S05]  /*5ea0*/  @!P1 NANOSLEEP.SYNCS 0x989680 ;  /* 0x009896800000995d */ /* 0x004fea0003900000 */
[----:B------:R-:W2:Y:S02]  /*5eb0*/  @!P1 SYNCS.PHASECHK.TRANS64 P1, [R5+URZ], R4 ;  /* 0x00000004050095a7 */ /* 0x000ea4000802007f */
[----:B--2---:R-:W-:Y:S05]  /*5ec0*/  @!P1 BRA `(.L_x_23) ;  /* 0xfffffffc00f09947 */ /* 0x004fea000383ffff */
[----:B------:R-:W-:Y:S05]  /*5ed0*/  BRA `(.L_x_22) ;  /* 0xffffffb8001c7947 */ /* 0x000fea000383ffff */
.L_x_104:
[----:B------:R-:W-:Y:S01]  /*5ee0*/  BSSY B1, `(.L_x_138) ;  /* 0x0000006000017945 */ /* 0x000fe20003800000 */
[----:B------:R-:W-:-:S07]  /*5ef0*/  IMAD.MOV.U32 R15, RZ, RZ, -0x1 ;  /* 0xffffffffff0f7424 */ /* 0x000fce00078e00ff */
[----:B------:R-:W-:Y:S05]  /*5f00*/  WARPSYNC.COLLECTIVE R15, `(.L_x_139) ;  /* 0x000000000f0c7348 */ /* 0x000fea0003c00000 */
[----:B------:R-:W-:Y:S02]  /*5f10*/  ELECT P6, UR62, PT ;  /* 0x00000000003e782f */ /* 0x000fe400038c0000 */
[----:B------:R-:W-:Y:S01]  /*5f20*/  MOV R14, UR62 ;  /* 0x0000003e000e7c02 */ /* 0x000fe20008000f00 */
[----:B------:R-:W-:Y:S10]  /*5f30*/  ENDCOLLECTIVE ;  /* 0x000000000000791b */ /* 0x000ff40003800000 */
.L_x_139:
[----:B------:R-:W-:Y:S05]  /*5f40*/  BSYNC B1 ;  /* 0x0000000000017941 */ /* 0x000fea0003800000 */
.L_x_138:
[----:B------:R-:W-:Y:S05]  /*5f50*/  BRA `(.L_x_140) ;  /* 0xffffffe800547947 */ /* 0x000fea000383ffff */
.L_x_107:
[----:B0-----:R0:W1:Y:S02]  /*5f60*/  SYNCS.PHASECHK.TRANS64.TRYWAIT P1, [R14+URZ+0x90], R7 ;  /* 0x000090070e0075a7 */ /* 0x001064000802017f */
[----:B-1----:R-:W-:Y:S05]  /*5f70*/  @!P1 NANOSLEEP.SYNCS 0x989680 ;  /* 0x009896800000995d */ /* 0x002fea0003900000 */
[----:B------:R-:W1:Y:S02]  /*5f80*/  @!P1 SYNCS.PHASECHK.TRANS64 P1, [R14+URZ+0x90], R7 ;  /* 0x000090070e0095a7 */ /* 0x000e64000802007f */
[----:B-1----:R-:W-:Y:S05]  /*5f90*/  @!P1 BRA `(.L_x_107) ;  /* 0xfffffffc00f09947 */ /* 0x002fea000383ffff */
[----:B------:R-:W-:Y:S05]  /*5fa0*/  BRA `(.L_x_141) ;  /* 0xffffffe800887947 */ /* 0x000fea000383ffff */
.L_x_116:
[----:B------:R-:W-:Y:S01]  /*5fb0*/  BSSY B0, `(.L_x_142) ;  /* 0x0000006000007945 */ /* 0x000fe20003800000 */
[----:B------:R-:W-:-:S07]  /*5fc0*/  IMAD.MOV.U32 R15, RZ, RZ, -0x1 ;  /* 0xffffffffff0f7424 */ /* 0x000fce00078e00ff */
[----:B------:R-:W-:Y:S05]  /*5fd0*/  WARPSYNC.COLLECTIVE R15, `(.L_x_143) ;  /* 0x000000000f0c7348 */ /* 0x000fea0003c00000 */
[----:B------:R-:W-:Y:S02]  /*5fe0*/  ELECT P6, UR62, PT ;  /* 0x00000000003e782f */ /* 0x000fe400038c0000 */
[----:B------:R-:W-:Y:S01]  /*5ff0*/  MOV R14, UR62 ;  /* 0x0000003e000e7c02 */ /* 0x000fe20008000f00 */
[----:B------:R-:W-:Y:S10]  /*6000*/  ENDCOLLECTIVE ;  /* 0x000000000000791b */ /* 0x000ff40003800000 */
.L_x_143:
[----:B------:R-:W-:Y:S05]  /*6010*/  BSYNC B0 ;  /* 0x0000000000007941 */ /* 0x000fea0003800000 */
.L_x_142:
[----:B------:R-:W-:Y:S05]  /*6020*/  BRA `(.L_x_144) ;  /* 0xfffffff000d87947 */ /* 0x000fea000383ffff */
.L_x_120:
[----:B0-----:R0:W1:Y:S02]  /*6030*/  SYNCS.PHASECHK.TRANS64.TRYWAIT P0, [R7+URZ], R2 ;  /* 0x00000002070075a7 */ /* 0x001064000800017f */
[----:B-1----:R-:W-:Y:S05]  /*6040*/  @!P0 NANOSLEEP.SYNCS 0x989680 ;  /* 0x009896800000895d */ /* 0x002fea0003900000 */
[----:B------:R-:W1:Y:S02]  /*6050*/  @!P0 SYNCS.PHASECHK.TRANS64 P0, [R7+URZ], R2 ;  /* 0x00000002070085a7 */ /* 0x000e64000800007f */
[----:B-1----:R-:W-:Y:S05]  /*6060*/  @!P0 BRA `(.L_x_120) ;  /* 0xfffffffc00f08947 */ /* 0x002fea000383ffff */
[----:B------:R-:W-:Y:S05]  /*6070*/  BRA `(.L_x_145) ;  /* 0xfffffff400187947 */ /* 0x000fea000383ffff */
.L_x_121:
[----:B0-----:R0:W1:Y:S02]  /*6080*/  SYNCS.PHASECHK.TRANS64.TRYWAIT P0, [R9+URZ], R4 ;  /* 0x00000004090075a7 */ /* 0x001064000800017f */
[----:B-1----:R-:W-:Y:S05]  /*6090*/  @!P0 NANOSLEEP.SYNCS 0x989680 ;  /* 0x009896800000895d */ /* 0x002fea0003900000 */
[----:B------:R-:W1:Y:S02]  /*60a0*/  @!P0 SYNCS.PHASECHK.TRANS64 P0, [R9+URZ], R4 ;  /* 0x00000004090085a7 */ /* 0x000e64000800007f */
[----:B-1----:R-:W-:Y:S05]  /*60b0*/  @!P0 BRA `(.L_x_121) ;  /* 0xfffffffc00f08947 */ /* 0x002fea000383ffff */
[----:B------:R-:W-:Y:S05]  /*60c0*/  BRA `(.L_x_146) ;  /* 0xfffffff400287947 */ /* 0x000fea000383ffff */
.L_x_122:
[----:B0-----:R0:W1:Y:S02]  /*60d0*/  SYNCS.PHASECHK.TRANS64.TRYWAIT P0, [R6+URZ], R5 ;  /* 0x00000005060075a7 */ /* 0x001064000800017f */
[----:B-1----:R-:W-:Y:S05]  /*60e0*/  @!P0 NANOSLEEP.SYNCS 0x989680 ;  /* 0x009896800000895d */ /* 0x002fea0003900000 */
[----:B------:R-:W1:Y:S02]  /*60f0*/  @!P0 SYNCS.PHASECHK.TRANS64 P0, [R6+URZ], R5 ;  /* 0x00000005060085a7 */ /* 0x000e64000800007f */
[----:B-1----:R-:W-:Y:S05]  /*6100*/  @!P0 BRA `(.L_x_122) ;  /* 0xfffffffc00f08947 */ /* 0x002fea000383ffff */
[----:B------:R-:W-:Y:S05]  /*6110*/  BRA `(.L_x_147) ;  /* 0xfffffff400387947 */ /* 0x000fea000383ffff */
.L_x_123:
[----:B0-----:R0:W1:Y:S02]  /*6120*/  SYNCS.PHASECHK.TRANS64.TRYWAIT P0, [R9+URZ], R4 ;  /* 0x00000004090075a7 */ /* 0x001064000800017f */
[----:B-1----:R-:W-:Y:S05]  /*6130*/  @!P0 NANOSLEEP.SYNCS 0x989680 ;  /* 0x009896800000895d */ /* 0x002fea0003900000 */
[----:B------:R-:W1:Y:S02]  /*6140*/  @!P0 SYNCS.PHASECHK.TRANS64 P0, [R9+URZ], R4 ;  /* 0x00000004090085a7 */ /* 0x000e64000800007f */
[----:B-1----:R-:W-:Y:S05]  /*6150*/  @!P0 BRA `(.L_x_123) ;  /* 0xfffffffc00f08947 */ /* 0x002fea000383ffff */
[----:B------:R-:W-:Y:S05]  /*6160*/  BRA `(.L_x_148) ;  /* 0xfffffff400487947 */ /* 0x000fea000383ffff */
.L_x_124:
[----:B0-----:R0:W1:Y:S02]  /*6170*/  SYNCS.PHASECHK.TRANS64.TRYWAIT P0, [R6+URZ], R5 ;  /* 0x00000005060075a7 */ /* 0x001064000800017f */
[----:B-1----:R-:W-:Y:S05]  /*6180*/  @!P0 NANOSLEEP.SYNCS 0x989680 ;  /* 0x009896800000895d */ /* 0x002fea0003900000 */
[----:B------:R-:W1:Y:S02]  /*6190*/  @!P0 SYNCS.PHASECHK.TRANS64 P0, [R6+URZ], R5 ;  /* 0x00000005060085a7 */ /* 0x000e64000800007f */
[----:B-1----:R-:W-:Y:S05]  /*61a0*/  @!P0 BRA `(.L_x_124) ;  /* 0xfffffffc00f08947 */ /* 0x002fea000383ffff */
[----:B------:R-:W-:Y:S05]  /*61b0*/  BRA `(.L_x_149) ;  /* 0xfffffff400587947 */ /* 0x000fea000383ffff */
.L_x_125:
[----:B0-----:R0:W1:Y:S02]  /*61c0*/  SYNCS.PHASECHK.TRANS64.TRYWAIT P0, [R9+URZ], R4 ;  /* 0x00000004090075a7 */ /* 0x001064000800017f */
[----:B-1----:R-:W-:Y:S05]  /*61d0*/  @!P0 NANOSLEEP.SYNCS 0x989680 ;  /* 0x009896800000895d */ /* 0x002fea0003900000 */
[----:B------:R-:W1:Y:S02]  /*61e0*/  @!P0 SYNCS.PHASECHK.TRANS64 P0, [R9+URZ], R4 ;  /* 0x00000004090085a7 */ /* 0x000e64000800007f */
[----:B-1----:R-:W-:Y:S05]  /*61f0*/  @!P0 BRA `(.L_x_125) ;  /* 0xfffffffc00f08947 */ /* 0x002fea000383ffff */
[----:B------:R-:W-:Y:S05]  /*6200*/  BRA `(.L_x_150) ;  /* 0xfffffff400687947 */ /* 0x000fea000383ffff */
.L_x_126:
[----:B0-----:R0:W1:Y:S02]  /*6210*/  SYNCS.PHASECHK.TRANS64.TRYWAIT P0, [R6+URZ], R5 ;  /* 0x00000005060075a7 */ /* 0x001064000800017f */
[----:B-1----:R-:W-:Y:S05]  /*6220*/  @!P0 NANOSLEEP.SYNCS 0x989680 ;  /* 0x009896800000895d */ /* 0x002fea0003900000 */
[----:B------:R-:W1:Y:S02]  /*6230*/  @!P0 SYNCS.PHASECHK.TRANS64 P0, [R6+URZ], R5 ;  /* 0x00000005060085a7 */ /* 0x000e64000800007f */
[----:B-1----:R-:W-:Y:S05]  /*6240*/  @!P0 BRA `(.L_x_126) ;  /* 0xfffffffc00f08947 */ /* 0x002fea000383ffff */
[----:B------:R-:W-:Y:S05]  /*6250*/  BRA `(.L_x_151) ;  /* 0xfffffff400787947 */ /* 0x000fea000383ffff */
.L_x_127:
[----:B0-----:R0:W1:Y:S02]  /*6260*/  SYNCS.PHASECHK.TRANS64.TRYWAIT P0, [R9+URZ], R4 ;  /* 0x00000004090075a7 */ /* 0x001064000800017f */
[----:B-1----:R-:W-:Y:S05]  /*6270*/  @!P0 NANOSLEEP.SYNCS 0x989680 ;  /* 0x009896800000895d */ /* 0x002fea0003900000 */
[----:B------:R-:W1:Y:S02]  /*6280*/  @!P0 SYNCS.PHASECHK.TRANS64 P0, [R9+URZ], R4 ;  /* 0x00000004090085a7 */ /* 0x000e64000800007f */
[----:B-1----:R-:W-:Y:S05]  /*6290*/  @!P0 BRA `(.L_x_127) ;  /* 0xfffffffc00f08947 */ /* 0x002fea000383ffff */
[----:B------:R-:W-:Y:S05]  /*62a0*/  BRA `(.L_x_152) ;  /* 0xfffffff400887947 */ /* 0x000fea000383ffff */
.L_x_128:
[----:B0-----:R0:W1:Y:S02]  /*62b0*/  SYNCS.PHASECHK.TRANS64.TRYWAIT P0, [R6+URZ], R5 ;  /* 0x00000005060075a7 */ /* 0x001064000800017f */
[----:B-1----:R-:W-:Y:S05]  /*62c0*/  @!P0 NANOSLEEP.SYNCS 0x989680 ;  /* 0x009896800000895d */ /* 0x002fea0003900000 */
[----:B------:R-:W1:Y:S02]  /*62d0*/  @!P0 SYNCS.PHASECHK.TRANS64 P0, [R6+URZ], R5 ;  /* 0x00000005060085a7 */ /* 0x000e64000800007f */
[----:B-1----:R-:W-:Y:S05]  /*62e0*/  @!P0 BRA `(.L_x_128) ;  /* 0xfffffffc00f08947 */ /* 0x002fea000383ffff */
[----:B------:R-:W-:Y:S05]  /*62f0*/  BRA `(.L_x_153) ;  /* 0xfffffff400987947 */ /* 0x000fea000383ffff */
.L_x_129:
[----:B0-----:R0:W1:Y:S02]  /*6300*/  SYNCS.PHASECHK.TRANS64.TRYWAIT P0, [R9+URZ], R4 ;  /* 0x00000004090075a7 */ /* 0x001064000800017f */
[----:B-1----:R-:W-:Y:S05]  /*6310*/  @!P0 NANOSLEEP.SYNCS 0x989680 ;  /* 0x009896800000895d */ /* 0x002fea0003900000 */
[----:B------:R-:W1:Y:S02]  /*6320*/  @!P0 SYNCS.PHASECHK.TRANS64 P0, [R9+URZ], R4 ;  /* 0x00000004090085a7 */ /* 0x000e64000800007f */
[----:B-1----:R-:W-:Y:S05]  /*6330*/  @!P0 BRA `(.L_x_129) ;  /* 0xfffffffc00f08947 */ /* 0x002fea000383ffff */
[----:B------:R-:W-:Y:S05]  /*6340*/  BRA `(.L_x_154) ;  /* 0xfffffff400a87947 */ /* 0x000fea000383ffff */
.L_x_130:
[----:B0-----:R0:W1:Y:S02]  /*6350*/  SYNCS.PHASECHK.TRANS64.TRYWAIT P0, [R6+URZ], R5 ;  /* 0x00000005060075a7 */ /* 0x001064000800017f */
[----:B-1----:R-:W-:Y:S05]  /*6360*/  @!P0 NANOSLEEP.SYNCS 0x989680 ;  /* 0x009896800000895d */ /* 0x002fea0003900000 */
[----:B------:R-:W1:Y:S02]  /*6370*/  @!P0 SYNCS.PHASECHK.TRANS64 P0, [R6+URZ], R5 ;  /* 0x00000005060085a7 */ /* 0x000e64000800007f */
[----:B-1----:R-:W-:Y:S05]  /*6380*/  @!P0 BRA `(.L_x_130) ;  /* 0xfffffffc00f08947 */ /* 0x002fea000383ffff */
[----:B------:R-:W-:Y:S05]  /*6390*/  BRA `(.L_x_155) ;  /* 0xfffffff400b87947 */ /* 0x000fea000383ffff */
.L_x_131:
[----:B0-----:R0:W1:Y:S02]  /*63a0*/  SYNCS.PHASECHK.TRANS64.TRYWAIT P0, [R9+URZ], R4 ;  /* 0x00000004090075a7 */ /* 0x001064000800017f */
[----:B-1----:R-:W-:Y:S05]  /*63b0*/  @!P0 NANOSLEEP.SYNCS 0x989680 ;  /* 0x009896800000895d */ /* 0x002fea0003900000 */
[----:B------:R-:W1:Y:S02]  /*63c0*/  @!P0 SYNCS.PHASECHK.TRANS64 P0, [R9+URZ], R4 ;  /* 0x00000004090085a7 */ /* 0x000e64000800007f */
[----:B-1----:R-:W-:Y:S05]  /*63d0*/  @!P0 BRA `(.L_x_131) ;  /* 0xfffffffc00f08947 */ /* 0x002fea000383ffff */
[----:B------:R-:W-:Y:S05]  /*63e0*/  BRA `(.L_x_156) ;  /* 0xfffffff400c87947 */ /* 0x000fea000383ffff */
.L_x_132:
[----:B0-----:R0:W1:Y:S02]  /*63f0*/  SYNCS.PHASECHK.TRANS64.TRYWAIT P0, [R6+URZ], R5 ;  /* 0x00000005060075a7 */ /* 0x001064000800017f */
[----:B-1----:R-:W-:Y:S05]  /*6400*/  @!P0 NANOSLEEP.SYNCS 0x989680 ;  /* 0x009896800000895d */ /* 0x002fea0003900000 */
[----:B------:R-:W1:Y:S02]  /*6410*/  @!P0 SYNCS.PHASECHK.TRANS64 P0, [R6+URZ], R5 ;  /* 0x00000005060085a7 */ /* 0x000e64000800007f */
[----:B-1----:R-:W-:Y:S05]  /*6420*/  @!P0 BRA `(.L_x_132) ;  /* 0xfffffffc00f08947 */ /* 0x002fea000383ffff */
[----:B------:R-:W-:Y:S05]  /*6430*/  BRA `(.L_x_157) ;  /* 0xfffffff400d87947 */ /* 0x000fea000383ffff */
.L_x_133:
[----:B0-----:R0:W1:Y:S02]  /*6440*/  SYNCS.PHASECHK.TRANS64.TRYWAIT P0, [R9+URZ], R4 ;  /* 0x00000004090075a7 */ /* 0x001064000800017f */
[----:B-1----:R-:W-:Y:S05]  /*6450*/  @!P0 NANOSLEEP.SYNCS 0x989680 ;  /* 0x009896800000895d */ /* 0x002fea0003900000 */
[----:B------:R-:W1:Y:S02]  /*6460*/  @!P0 SYNCS.PHASECHK.TRANS64 P0, [R9+URZ], R4 ;  /* 0x00000004090085a7 */ /* 0x000e64000800007f */
[----:B-1----:R-:W-:Y:S05]  /*6470*/  @!P0 BRA `(.L_x_133) ;  /* 0xfffffffc00f08947 */ /* 0x002fea000383ffff */
[----:B------:R-:W-:Y:S05]  /*6480*/  BRA `(.L_x_158) ;  /* 0xfffffff400e87947 */ /* 0x000fea000383ffff */
.L_x_134:
[----:B0-----:R0:W1:Y:S02]  /*6490*/  SYNCS.PHASECHK.TRANS64.TRYWAIT P0, [R6+URZ], R5 ;  /* 0x00000005060075a7 */ /* 0x001064000800017f */
[----:B-1----:R-:W-:Y:S05]  /*64a0*/  @!P0 NANOSLEEP.SYNCS 0x989680 ;  /* 0x009896800000895d */ /* 0x002fea0003900000 */
[----:B------:R-:W1:Y:S02]  /*64b0*/  @!P0 SYNCS.PHASECHK.TRANS64 P0, [R6+URZ], R5 ;  /* 0x00000005060085a7 */ /* 0x000e64000800007f */
[----:B-1----:R-:W-:Y:S05]  /*64c0*/  @!P0 BRA `(.L_x_134) ;  /* 0xfffffffc00f08947 */ /* 0x002fea000383ffff */
[----:B------:R-:W-:Y:S05]  /*64d0*/  BRA `(.L_x_159) ;  /* 0xfffffff400f87947 */ /* 0x000fea000383ffff */
.L_x_135:
[----:B0-----:R0:W1:Y:S02]  /*64e0*/  SYNCS.PHASECHK.TRANS64.TRYWAIT P0, [R9+URZ], R4 ;  /* 0x00000004090075a7 */ /* 0x001064000800017f */
[----:B-1----:R-:W-:Y:S05]  /*64f0*/  @!P0 NANOSLEEP.SYNCS 0x989680 ;  /* 0x009896800000895d */ /* 0x002fea0003900000 */
[----:B------:R-:W1:Y:S02]  /*6500*/  @!P0 SYNCS.PHASECHK.TRANS64 P0, [R9+URZ], R4 ;  /* 0x00000004090085a7 */ /* 0x000e64000800007f */
[----:B-1----:R-:W-:Y:S05]  /*6510*/  @!P0 BRA `(.L_x_135) ;  /* 0xfffffffc00f08947 */ /* 0x002fea000383ffff */
[----:B------:R-:W-:Y:S05]  /*6520*/  BRA `(.L_x_160) ;  /* 0xfffffff800087947 */ /* 0x000fea000383ffff */
.L_x_136:
[----:B-1----:R1:W2:Y:S02]  /*6530*/  SYNCS.PHASECHK.TRANS64.TRYWAIT P0, [R6+URZ], R5 ;  /* 0x00000005060075a7 */ /* 0x0022a4000800017f */
[----:B--2---:R-:W-:Y:S05]  /*6540*/  @!P0 NANOSLEEP.SYNCS 0x989680 ;  /* 0x009896800000895d */ /* 0x004fea0003900000 */
[----:B------:R-:W2:Y:S02]  /*6550*/  @!P0 SYNCS.PHASECHK.TRANS64 P0, [R6+URZ], R5 ;  /* 0x00000005060085a7 */ /* 0x000ea4000800007f */
[----:B--2---:R-:W-:Y:S05]  /*6560*/  @!P0 BRA `(.L_x_136) ;  /* 0xfffffffc00f08947 */ /* 0x004fea000383ffff */
[----:B------:R-:W-:Y:S05]  /*6570*/  BRA `(.L_x_161) ;  /* 0xfffffff800107947 */ /* 0x000fea000383ffff */
.L_x_162:
[----:B------:R-:W-:-:S00]  /*6580*/  BRA `(.L_x_162) ;  /* 0xfffffffc00fc7947 */ /* 0x000fc0000383ffff */
[----:B------:R-:W-:-:S00]  /*6590*/  NOP ;  /* 0x0000000000007918 */ /* 0x000fc00000000000 */
        /* <DEDUP_REMOVED lines=14> */
.L_x_163:


//--------------------- .nv.global.init           --------------------------
	.section	.nv.global.init,"aw",@progbits
.nv.global.init:
	.type		$str$22,@object
	.size		$str$22,($str$23 - $str$22)
$str$22:
        /*0000*/ 	.byte	0x6b, 0x5f, 0x74, 0x69, 0x6c, 0x65, 0x5f, 0x63, 0x6f, 0x75, 0x6e, 0x74, 0x20, 0x3e, 0x3d, 0x20
        /*0010*/ 	.byte	0x31, 0x00
	.type		$str$23,@object
	.size		$str$23,(__unnamed_1 - $str$23)
$str$23:
        /*0012*/ 	.byte	0x2f, 0x74, 0x6d, 0x70, 0x2f, 0x63, 0x75, 0x74, 0x6c, 0x61, 0x73, 0x73, 0x5f, 0x73, 0x77, 0x65
        /*0022*/ 	.byte	0x65, 0x70, 0x5f, 0x73, 0x72, 0x63, 0x2f, 0x69, 0x6e, 0x63, 0x6c, 0x75, 0x64, 0x65, 0x2f, 0x63
        /*0032*/ 	.byte	0x75, 0x74, 0x6c, 0x61, 0x73, 0x73, 0x2f, 0x67, 0x65, 0x6d, 0x6d, 0x2f, 0x63, 0x6f, 0x6c, 0x6c
        /*0042*/ 	.byte	0x65, 0x63, 0x74, 0x69, 0x76, 0x65, 0x2f, 0x73, 0x6d, 0x39, 0x30, 0x5f, 0x6d, 0x6d, 0x61, 0x5f
        /*0052*/ 	.byte	0x74, 0x6d, 0x61, 0x5f, 0x67, 0x6d, 0x6d, 0x61, 0x5f, 0x73, 0x73, 0x5f, 0x77, 0x61, 0x72, 0x70
        /*0062*/ 	.byte	0x73, 0x70, 0x65, 0x63, 0x69, 0x61, 0x6c, 0x69, 0x7a, 0x65, 0x64, 0x2e, 0x68, 0x70, 0x70, 0x00
	.type		__unnamed_1,@object
	.size		__unnamed_1,(.L_0 - __unnamed_1)
__unnamed_1:
        /*0072*/ 	.byte	0x76, 0x6f, 0x69, 0x64, 0x20, 0x63, 0x75, 0x74, 0x6c, 0x61, 0x73, 0x73, 0x3a, 0x3a, 0x67, 0x65
        /* <DEDUP_REMOVED lines=171> */
        /*0b32*/ 	.byte	0x65, 0x3a, 0x3a, 0x69, 0x64, 0x65, 0x6e, 0x74, 0x69, 0x74, 0x79, 0x5d, 0x00
.L_0:


//--------------------- .nv.shared._ZN7cutlass13device_kernelINS_4gemm6kernel13GemmUniversalIN4cute5tupleIJiiiiEEENS1_10collective13CollectiveMmaINS1_34MainloopSm90TmaGmmaWarpSpecializedILi18ENS5_IJNS4_1CILi1EEESB_SB_EEENS1_35KernelTmaWarpSpecializedCooperativeEEENS5_IJNSA_ILi128EEENSA_ILi64EEESG_EEEaNS5_IJlSB_lEEEaSI_NS4_8TiledMMAINS4_8MMA_AtomIJNS4_4SM904GMMA26MMA_64x64x32_S32S8S8_SS_TNEEEENS4_6LayoutINS5_IJNSA_ILi2EEESB_SB_EEENS5_IJSB_NSA_ILi0EEESS_EEEEENS5_IJNS4_10UnderscoreESV_SV_EEEEENS4_13SM90_TMA_LOADENS4_14ComposedLayoutINS4_7SwizzleILi2ELi4ELi3EEENS4_18smem_ptr_flag_bitsILi8EEENSP_INS5_IJNSA_ILi8EEESG_EEENS5_IJSG_SB_EEEEEEEvNS4_8identityESY_S18_vS19_EENS_8epilogue10collective6detail29Sm90TmaWarpSpecializedAdapterINS1C_15DefaultEpilogueIaSI_SI_NS1B_6thread17LinearCombinationIaLi1EiiLNS1G_9ScaleType4KindE0ELNS_15FloatRoundStyleE2EaEENS1_15EpilogueDefaultEEEEEvvEEEEvNT_6ParamsE --------------------------
	.section	.nv.shared._ZN7cutlass13device_kernelINS_4gemm6kernel13GemmUniversalIN4cute5tupleIJiiiiEEENS1_10collective13CollectiveMmaINS1_34MainloopSm90TmaGmmaWarpSpecializedILi18ENS5_IJNS4_1CILi1EEESB_SB_EEENS1_35KernelTmaWarpSpecializedCooperativeEEENS5_IJNSA_ILi128EEENSA_ILi64EEESG_EEEaNS5_IJlSB_lEEEaSI_NS4_8TiledMMAINS4_8MMA_AtomIJNS4_4SM904GMMA26MMA_64x64x32_S32S8S8_SS_TNEEEENS4_6LayoutINS5_IJNSA_ILi2EEESB_SB_EEENS5_IJSB_NSA_ILi0EEESS_EEEEENS5_IJNS4_10UnderscoreESV_SV_EEEEENS4_13SM90_TMA_LOADENS4_14ComposedLayoutINS4_7SwizzleILi2ELi4ELi3EEENS4_18smem_ptr_flag_bitsILi8EEENSP_INS5_IJNSA_ILi8EEESG_EEENS5_IJSG_SB_EEEEEEEvNS4_8identityESY_S18_vS19_EENS_8epilogue10collective6detail29Sm90TmaWarpSpecializedAdapterINS1C_15DefaultEpilogueIaSI_SI_NS1B_6thread17LinearCombinationIaLi1EiiLNS1G_9ScaleType4KindE0ELNS_15FloatRoundStyleE2EaEENS1_15EpilogueDefaultEEEEEvvEEEEvNT_6ParamsE,"aw",@nobits
	.sectionflags	@""
	.align	16
	.zero		1024


//--------------------- .nv.shared.reserved.0     --------------------------
	.section	.nv.shared.reserved.0,"aw",@nobits
	.weak		__nv_reservedSMEM_offset_0_alias
	.size		__nv_reservedSMEM_offset_0_alias, 0, 0
	.other		__nv_reservedSMEM_offset_0_alias,@"STO_CUDA_RESERVED_SHARED STV_DEFAULT"
__nv_reservedSMEM_offset_0_alias:
	.zero		0


//--------------------- .nv.global                --------------------------
	.section	.nv.global,"aw",@nobits
.nv.global:
	.type		_ZN40_INTERNAL_3e0dbf60_4_k_cu_9d62d2a9_147884cute1_E,@object
	.size		_ZN40_INTERNAL_3e0dbf60_4_k_cu_9d62d2a9_147884cute1_E,(_ZN40_INTERNAL_3e0dbf60_4_k_cu_9d62d2a9_147884cuda3std3__45__cpo6cbeginE - _ZN40_INTERNAL_3e0dbf60_4_k_cu_9d62d2a9_147884cute1_E)
_ZN40_INTERNAL_3e0dbf60_4_k_cu_9d62d2a9_147884cute1_E:
	.zero		1
	.type		_ZN40_INTERNAL_3e0dbf60_4_k_cu_9d62d2a9_147884cuda3std3__45__cpo6cbeginE,@object
	.size		_ZN40_INTERNAL_3e0dbf60_4_k_cu_9d62d2a9_147884cuda3std3__45__cpo6cbeginE,(_ZN40_INTERNAL_3e0dbf60_4_k_cu_9d62d2a9_147884cuda3std3__48in_placeE - _ZN40_INTERNAL_3e0dbf60_4_k_cu_9d62d2a9_147884cuda3std3__45__cpo6cbeginE)
_ZN40_INTERNAL_3e0dbf60_4_k_cu_9d62d2a9_147884cuda3std3__45__cpo6cbeginE:
	.zero		1
	.type		_ZN40_INTERNAL_3e0dbf60_4_k_cu_9d62d2a9_147884cuda3std3__48in_placeE,@object
	.size		_ZN40_INTERNAL_3e0dbf60_4_k_cu_9d62d2a9_147884cuda3std3__48in_placeE,(_ZN40_INTERNAL_3e0dbf60_4_k_cu_9d62d2a9_147884cuda3std6ranges3__45__cpo9iter_moveE - _ZN40_INTERNAL_3e0dbf60_4_k_cu_9d62d2a9_147884cuda3std3__48in_placeE)
_ZN40_INTERNAL_3e0dbf60_4_k_cu_9d62d2a9_147884cuda3std3__48in_placeE:
	.zero		1
	.type		_ZN40_INTERNAL_3e0dbf60_4_k_cu_9d62d2a9_147884cuda3std6ranges3__45__cpo9iter_moveE,@object
	.size		_ZN40_INTERNAL_3e0dbf60_4_k_cu_9d62d2a9_147884cuda3std6ranges3__45__cpo9iter_moveE,(_ZN40_INTERNAL_3e0dbf60_4_k_cu_9d62d2a9_147884cuda3std3__45__cpo5beginE - _ZN40_INTERNAL_3e0dbf60_4_k_cu_9d62d2a9_147884cuda3std6ranges3__45__cpo9iter_moveE)
_ZN40_INTERNAL_3e0dbf60_4_k_cu_9d62d2a9_147884cuda3std6ranges3__45__cpo9iter_moveE:
	.zero		1
	.type		_ZN40_INTERNAL_3e0dbf60_4_k_cu_9d62d2a9_147884cuda3std3__45__cpo5beginE,@object
	.size		_ZN40_INTERNAL_3e0dbf60_4_k_cu_9d62d2a9_147884cuda3std3__45__cpo5beginE,(_ZN40_INTERNAL_3e0dbf60_4_k_cu_9d62d2a9_147884cuda3std3__442_GLOBAL__N__3e0dbf60_4_k_cu_9d62d2a9_147886ignoreE - _ZN40_INTERNAL_3e0dbf60_4_k_cu_9d62d2a9_147884cuda3std3__45__cpo5beginE)
_ZN40_INTERNAL_3e0dbf60_4_k_cu_9d62d2a9_147884cuda3std3__45__cpo5beginE:
	.zero		1
	.type		_ZN40_INTERNAL_3e0dbf60_4_k_cu_9d62d2a9_147884cuda3std3__442_GLOBAL__N__3e0dbf60_4_k_cu_9d62d2a9_147886ignoreE,@object
	.size		_ZN40_INTERNAL_3e0dbf60_4_k_cu_9d62d2a9_147884cuda3std3__442_GLOBAL__N__3e0dbf60_4_k_cu_9d62d2a9_147886ignoreE,(_ZN40_INTERNAL_3e0dbf60_4_k_cu_9d62d2a9_147884cute7productE - _ZN40_INTERNAL_3e0dbf60_4_k_cu_9d62d2a9_147884cuda3std3__442_GLOBAL__N__3e0dbf60_4_k_cu_9d62d2a9_147886ignoreE)
_ZN40_INTERNAL_3e0dbf60_4_k_cu_9d62d2a9_147884cuda3std3__442_GLOBAL__N__3e0dbf60_4_k_cu_9d62d2a9_147886ignoreE:
	.zero		1
	.type		_ZN40_INTERNAL_3e0dbf60_4_k_cu_9d62d2a9_147884cute7productE,@object
	.size		_ZN40_INTERNAL_3e0dbf60_4_k_cu_9d62d2a9_147884cute7productE,(_ZN40_INTERNAL_3e0dbf60_4_k_cu_9d62d2a9_147884cuda3std3__45__cpo3endE - _ZN40_INTERNAL_3e0dbf60_4_k_cu_9d62d2a9_147884cute7productE)
_ZN40_INTERNAL_3e0dbf60_4_k_cu_9d62d2a9_147884cute7productE:
	.zero		1
	.type		_ZN40_INTERNAL_3e0dbf60_4_k_cu_9d62d2a9_147884cuda3std3__45__cpo3endE,@object
	.size		_ZN40_INTERNAL_3e0dbf60_4_k_cu_9d62d2a9_147884cuda3std3__45__cpo3endE,(_ZN40_INTERNAL_3e0dbf60_4_k_cu_9d62d2a9_147884cuda3std3__419piecewise_constructE - _ZN40_INTERNAL_3e0dbf60_4_k_cu_9d62d2a9_147884cuda3std3__45__cpo3endE)
_ZN40_INTERNAL_3e0dbf60_4_k_cu_9d62d2a9_147884cuda3std3__45__cpo3endE:
	.zero		1
	.type		_ZN40_INTERNAL_3e0dbf60_4_k_cu_9d62d2a9_147884cuda3std3__419piecewise_constructE,@object
	.size		_ZN40_INTERNAL_3e0dbf60_4_k_cu_9d62d2a9_147884cuda3std3__419piecewise_constructE,(_ZN40_INTERNAL_3e0dbf60_4_k_cu_9d62d2a9_147884cuda3std3__45__cpo4cendE - _ZN40_INTERNAL_3e0dbf60_4_k_cu_9d62d2a9_147884cuda3std3__419piecewise_constructE)
_ZN40_INTERNAL_3e0dbf60_4_k_cu_9d62d2a9_147884cuda3std3__419piecewise_constructE:
	.zero		1
	.type		_ZN40_INTERNAL_3e0dbf60_4_k_cu_9d62d2a9_147884cuda3std3__45__cpo4cendE,@object
	.size		_ZN40_INTERNAL_3e0dbf60_4_k_cu_9d62d2a9_147884cuda3std3__45__cpo4cendE,(_ZN40_INTERNAL_3e0dbf60_4_k_cu_9d62d2a9_147884cuda3std6ranges3__45__cpo4swapE - _ZN40_INTERNAL_3e0dbf60_4_k_cu_9d62d2a9_147884cuda3std3__45__cpo4cendE)
_ZN40_INTERNAL_3e0dbf60_4_k_cu_9d62d2a9_147884cuda3std3__45__cpo4cendE:
	.zero		1
	.type		_ZN40_INTERNAL_3e0dbf60_4_k_cu_9d62d2a9_147884cuda3std6ranges3__45__cpo4swapE,@object
	.size		_ZN40_INTERNAL_3e0dbf60_4_k_cu_9d62d2a9_147884cuda3std6ranges3__45__cpo4swapE,(.L_8 - _ZN40_INTERNAL_3e0dbf60_4_k_cu_9d62d2a9_147884cuda3std6ranges3__45__cpo4swapE)
_ZN40_INTERNAL_3e0dbf60_4_k_cu_9d62d2a9_147884cuda3std6ranges3__45__cpo4swapE:
	.zero		1
.L_8:


//--------------------- .nv.constant0._ZN7cutlass13device_kernelINS_4gemm6kernel13GemmUniversalIN4cute5tupleIJiiiiEEENS1_10collective13CollectiveMmaINS1_34MainloopSm90TmaGmmaWarpSpecializedILi18ENS5_IJNS4_1CILi1EEESB_SB_EEENS1_35KernelTmaWarpSpecializedCooperativeEEENS5_IJNSA_ILi128EEENSA_ILi64EEESG_EEEaNS5_IJlSB_lEEEaSI_NS4_8TiledMMAINS4_8MMA_AtomIJNS4_4SM904GMMA26MMA_64x64x32_S32S8S8_SS_TNEEEENS4_6LayoutINS5_IJNSA_ILi2EEESB_SB_EEENS5_IJSB_NSA_ILi0EEESS_EEEEENS5_IJNS4_10UnderscoreESV_SV_EEEEENS4_13SM90_TMA_LOADENS4_14ComposedLayoutINS4_7SwizzleILi2ELi4ELi3EEENS4_18smem_ptr_flag_bitsILi8EEENSP_INS5_IJNSA_ILi8EEESG_EEENS5_IJSG_SB_EEEEEEEvNS4_8identityESY_S18_vS19_EENS_8epilogue10collective6detail29Sm90TmaWarpSpecializedAdapterINS1C_15DefaultEpilogueIaSI_SI_NS1B_6thread17LinearCombinationIaLi1EiiLNS1G_9ScaleType4KindE0ELNS_15FloatRoundStyleE2EaEENS1_15EpilogueDefaultEEEEEvvEEEEvNT_6ParamsE --------------------------
	.section	.nv.constant0._ZN7cutlass13device_kernelINS_4gemm6kernel13GemmUniversalIN4cute5tupleIJiiiiEEENS1_10collective13CollectiveMmaINS1_34MainloopSm90TmaGmmaWarpSpecializedILi18ENS5_IJNS4_1CILi1EEESB_SB_EEENS1_35KernelTmaWarpSpecializedCooperativeEEENS5_IJNSA_ILi128EEENSA_ILi64EEESG_EEEaNS5_IJlSB_lEEEaSI_NS4_8TiledMMAINS4_8MMA_AtomIJNS4_4SM904GMMA26MMA_64x64x32_S32S8S8_SS_TNEEEENS4_6LayoutINS5_IJNSA_ILi2EEESB_SB_EEENS5_IJSB_NSA_ILi0EEESS_EEEEENS5_IJNS4_10UnderscoreESV_SV_EEEEENS4_13SM90_TMA_LOADENS4_14ComposedLayoutINS4_7SwizzleILi2ELi4ELi3EEENS4_18smem_ptr_flag_bitsILi8EEENSP_INS5_IJNSA_ILi8EEESG_EEENS5_IJSG_SB_EEEEEEEvNS4_8identityESY_S18_vS19_EENS_8epilogue10collective6detail29Sm90TmaWarpSpecializedAdapterINS1C_15DefaultEpilogueIaSI_SI_NS1B_6thread17LinearCombinationIaLi1EiiLNS1G_9ScaleType4KindE0ELNS_15FloatRoundStyleE2EaEENS1_15EpilogueDefaultEEEEEvvEEEEvNT_6ParamsE,"a",@progbits
	.sectionflags	@""
	.align	4
.nv.constant0._ZN7cutlass13device_kernelINS_4gemm6kernel13GemmUniversalIN4cute5tupleIJiiiiEEENS1_10collective13CollectiveMmaINS1_34MainloopSm90TmaGmmaWarpSpecializedILi18ENS5_IJNS4_1CILi1EEESB_SB_EEENS1_35KernelTmaWarpSpecializedCooperativeEEENS5_IJNSA_ILi128EEENSA_ILi64EEESG_EEEaNS5_IJlSB_lEEEaSI_NS4_8TiledMMAINS4_8MMA_AtomIJNS4_4SM904GMMA26MMA_64x64x32_S32S8S8_SS_TNEEEENS4_6LayoutINS5_IJNSA_ILi2EEESB_SB_EEENS5_IJSB_NSA_ILi0EEESS_EEEEENS5_IJNS4_10UnderscoreESV_SV_EEEEENS4_13SM90_TMA_LOADENS4_14ComposedLayoutINS4_7SwizzleILi2ELi4ELi3EEENS4_18smem_ptr_flag_bitsILi8EEENSP_INS5_IJNSA_ILi8EEESG_EEENS5_IJSG_SB_EEEEEEEvNS4_8identityESY_S18_vS19_EENS_8epilogue10collective6detail29Sm90TmaWarpSpecializedAdapterINS1C_15DefaultEpilogueIaSI_SI_NS1B_6thread17LinearCombinationIaLi1EiiLNS1G_9ScaleType4KindE0ELNS_15FloatRoundStyleE2EaEENS1_15EpilogueDefaultEEEEEvvEEEEvNT_6ParamsE:
	.zero		1664


//--------------------- SYMBOLS --------------------------

	.type		.nv.reservedSmem.offset0,@object
	.size		.nv.reservedSmem.offset0,0x4
	.type		__assertfail,@function
